//
// Generated by NVIDIA NVVM Compiler
//
// Compiler Build ID: CL-36424714
// Cuda compilation tools, release 13.0, V13.0.88
// Based on NVVM 20.0.0
//

.version 9.0
.target sm_100
.address_size 64

	// .globl	_Z4testv
.extern .func  (.param .b32 func_retval0) vprintf
(
	.param .b64 vprintf_param_0,
	.param .b64 vprintf_param_1
)
;
.global .align 1 .b8 $str[53] = {91, 120, 61, 37, 102, 93, 32, 37, 46, 55, 101, 32, 37, 46, 55, 101, 32, 37, 46, 55, 101, 32, 37, 46, 55, 101, 32, 40, 37, 46, 55, 101, 44, 32, 37, 46, 55, 101, 44, 32, 37, 46, 55, 101, 44, 32, 37, 46, 55, 101, 41, 10};
.global .align 1 .b8 $str$1[29] = {91, 120, 61, 37, 102, 93, 32, 37, 46, 55, 101, 32, 37, 46, 55, 101, 32, 40, 101, 114, 114, 61, 37, 46, 56, 101, 41, 10};

.visible .entry _Z4testv()
{
	.local .align 8 .b8 	__local_depot0[72];
	.reg .b64 	%SP;
	.reg .b64 	%SPL;
	.reg .pred 	%p<14>;
	.reg .b32 	%r<51>;
	.reg .b32 	%f<30>;
	.reg .b64 	%rd<7>;
	.reg .b64 	%fd<141>;

	mov.u64 	%SPL, __local_depot0;
	cvta.local.u64 	%SP, %SPL;
	add.u64 	%rd2, %SP, 0;
	add.u64 	%rd1, %SPL, 0;
	mov.b32 	%r15, 1127219200;
	mov.b32 	%r16, -2147483648;
	mov.b64 	%fd1, {%r16, %r15};
	mov.f32 	%f29, 0fC2C80000;
	mov.u64 	%rd4, $str;
$L__BB0_1:
	cvt.f64.f32 	%fd2, %f29;
	fma.rn.f64 	%fd21, %fd2, 0d3FF71547652B82FE, 0d4338000000000000;
	{
	.reg .b32 %temp; 
	mov.b64 	{%r1, %temp}, %fd21;
	}
	mov.f64 	%fd22, 0dC338000000000000;
	add.rn.f64 	%fd23, %fd21, %fd22;
	fma.rn.f64 	%fd24, %fd23, 0dBFE62E42FEFA39EF, %fd2;
	fma.rn.f64 	%fd25, %fd23, 0dBC7ABC9E3B39803F, %fd24;
	fma.rn.f64 	%fd26, %fd25, 0d3E5ADE1569CE2BDF, 0d3E928AF3FCA213EA;
	fma.rn.f64 	%fd27, %fd26, %fd25, 0d3EC71DEE62401315;
	fma.rn.f64 	%fd28, %fd27, %fd25, 0d3EFA01997C89EB71;
	fma.rn.f64 	%fd29, %fd28, %fd25, 0d3F2A01A014761F65;
	fma.rn.f64 	%fd30, %fd29, %fd25, 0d3F56C16C1852B7AF;
	fma.rn.f64 	%fd31, %fd30, %fd25, 0d3F81111111122322;
	fma.rn.f64 	%fd32, %fd31, %fd25, 0d3FA55555555502A1;
	fma.rn.f64 	%fd33, %fd32, %fd25, 0d3FC5555555555511;
	fma.rn.f64 	%fd34, %fd33, %fd25, 0d3FE000000000000B;
	fma.rn.f64 	%fd35, %fd34, %fd25, 0d3FF0000000000000;
	fma.rn.f64 	%fd36, %fd35, %fd25, 0d3FF0000000000000;
	{
	.reg .b32 %temp; 
	mov.b64 	{%r2, %temp}, %fd36;
	}
	{
	.reg .b32 %temp; 
	mov.b64 	{%temp, %r3}, %fd36;
	}
	shl.b32 	%r17, %r1, 20;
	add.s32 	%r18, %r17, %r3;
	mov.b64 	%fd136, {%r2, %r18};
	{
	.reg .b32 %temp; 
	mov.b64 	{%temp, %r19}, %fd2;
	}
	mov.b32 	%f5, %r19;
	abs.f32 	%f2, %f5;
	setp.lt.f32 	%p1, %f2, 0f4086232B;
	@%p1 bra 	$L__BB0_4;
	setp.lt.f32 	%p2, %f29, 0f00000000;
	add.f64 	%fd37, %fd2, 0d7FF0000000000000;
	selp.f64 	%fd136, 0d0000000000000000, %fd37, %p2;
	setp.geu.f32 	%p3, %f2, 0f40874800;
	@%p3 bra 	$L__BB0_4;
	shr.u32 	%r20, %r1, 31;
	add.s32 	%r21, %r1, %r20;
	shr.s32 	%r22, %r21, 1;
	shl.b32 	%r23, %r22, 20;
	add.s32 	%r24, %r3, %r23;
	mov.b64 	%fd38, {%r2, %r24};
	sub.s32 	%r25, %r1, %r22;
	shl.b32 	%r26, %r25, 20;
	add.s32 	%r27, %r26, 1072693248;
	mov.b32 	%r28, 0;
	mov.b64 	%fd39, {%r28, %r27};
	mul.f64 	%fd136, %fd39, %fd38;
$L__BB0_4:
	{
	.reg .b32 %temp; 
	mov.b64 	{%temp, %r29}, %fd136;
	}
	mov.b32 	%f6, %r29;
	setp.geu.f32 	%p4, %f6, 0f3FE55555;
	setp.leu.f32 	%p5, %f6, 0fBFD99999;
	or.pred  	%p6, %p4, %p5;
	@%p6 bra 	$L__BB0_6;
	add.f64 	%fd72, %fd136, 0d4000000000000000;
	div.rn.f64 	%fd73, %fd136, %fd72;
	neg.f64 	%fd74, %fd136;
	mul.f64 	%fd75, %fd73, %fd74;
	add.f64 	%fd76, %fd136, %fd75;
	mul.f64 	%fd77, %fd76, %fd76;
	fma.rn.f64 	%fd78, %fd77, 0d3EB372FB2FBE14B5, 0d3ED087FFCEB2DC44;
	fma.rn.f64 	%fd79, %fd78, %fd77, 0d3EF3B9FF890F468C;
	fma.rn.f64 	%fd80, %fd79, %fd77, 0d3F17457EFD51BAF8;
	fma.rn.f64 	%fd81, %fd80, %fd77, 0d3F3C71C8DE3CE825;
	fma.rn.f64 	%fd82, %fd81, %fd77, 0d3F6249248FA4661F;
	fma.rn.f64 	%fd83, %fd82, %fd77, 0d3F899999999D70C4;
	fma.rn.f64 	%fd84, %fd83, %fd77, 0d3FB5555555555462;
	mul.f64 	%fd85, %fd77, %fd84;
	fma.rn.f64 	%fd86, %fd85, %fd76, %fd75;
	add.f64 	%fd139, %fd136, %fd86;
	bra.uni 	$L__BB0_13;
$L__BB0_6:
	add.f64 	%fd137, %fd136, 0d3FF0000000000000;
	{
	.reg .b32 %temp; 
	mov.b64 	{%temp, %r47}, %fd137;
	}
	{
	.reg .b32 %temp; 
	mov.b64 	{%r48, %temp}, %fd137;
	}
	setp.gt.s32 	%p7, %r47, 1048575;
	mov.b32 	%r49, -1023;
	@%p7 bra 	$L__BB0_8;
	mul.f64 	%fd137, %fd137, 0d4350000000000000;
	{
	.reg .b32 %temp; 
	mov.b64 	{%temp, %r47}, %fd137;
	}
	{
	.reg .b32 %temp; 
	mov.b64 	{%r48, %temp}, %fd137;
	}
	mov.b32 	%r49, -1077;
$L__BB0_8:
	add.s32 	%r32, %r47, -1;
	setp.gt.u32 	%p8, %r32, 2146435070;
	@%p8 bra 	$L__BB0_12;
	shr.u32 	%r35, %r47, 20;
	add.s32 	%r50, %r49, %r35;
	and.b32  	%r36, %r47, 1048575;
	or.b32  	%r37, %r36, 1072693248;
	mov.b64 	%fd138, {%r48, %r37};
	setp.lt.u32 	%p10, %r37, 1073127583;
	@%p10 bra 	$L__BB0_11;
	{
	.reg .b32 %temp; 
	mov.b64 	{%r38, %temp}, %fd138;
	}
	{
	.reg .b32 %temp; 
	mov.b64 	{%temp, %r39}, %fd138;
	}
	add.s32 	%r40, %r39, -1048576;
	mov.b64 	%fd138, {%r38, %r40};
	add.s32 	%r50, %r50, 1;
$L__BB0_11:
	add.f64 	%fd41, %fd138, 0dBFF0000000000000;
	add.f64 	%fd42, %fd138, 0d3FF0000000000000;
	rcp.approx.ftz.f64 	%fd43, %fd42;
	neg.f64 	%fd44, %fd42;
	fma.rn.f64 	%fd45, %fd44, %fd43, 0d3FF0000000000000;
	fma.rn.f64 	%fd46, %fd45, %fd45, %fd45;
	fma.rn.f64 	%fd47, %fd46, %fd43, %fd43;
	mul.f64 	%fd48, %fd41, %fd47;
	fma.rn.f64 	%fd49, %fd41, %fd47, %fd48;
	mul.f64 	%fd50, %fd49, %fd49;
	fma.rn.f64 	%fd51, %fd50, 0d3EB1380B3AE80F1E, 0d3ED0EE258B7A8B04;
	fma.rn.f64 	%fd52, %fd51, %fd50, 0d3EF3B2669F02676F;
	fma.rn.f64 	%fd53, %fd52, %fd50, 0d3F1745CBA9AB0956;
	fma.rn.f64 	%fd54, %fd53, %fd50, 0d3F3C71C72D1B5154;
	fma.rn.f64 	%fd55, %fd54, %fd50, 0d3F624924923BE72D;
	fma.rn.f64 	%fd56, %fd55, %fd50, 0d3F8999999999A3C4;
	fma.rn.f64 	%fd57, %fd56, %fd50, 0d3FB5555555555554;
	sub.f64 	%fd58, %fd41, %fd49;
	add.f64 	%fd59, %fd58, %fd58;
	neg.f64 	%fd60, %fd49;
	fma.rn.f64 	%fd61, %fd60, %fd41, %fd59;
	mul.f64 	%fd62, %fd47, %fd61;
	mul.f64 	%fd63, %fd50, %fd57;
	fma.rn.f64 	%fd64, %fd63, %fd49, %fd62;
	xor.b32  	%r41, %r50, -2147483648;
	mov.b32 	%r42, 1127219200;
	mov.b64 	%fd65, {%r41, %r42};
	sub.f64 	%fd66, %fd65, %fd1;
	fma.rn.f64 	%fd67, %fd66, 0d3FE62E42FEFA39EF, %fd49;
	fma.rn.f64 	%fd68, %fd66, 0dBFE62E42FEFA39EF, %fd67;
	sub.f64 	%fd69, %fd68, %fd49;
	sub.f64 	%fd70, %fd64, %fd69;
	fma.rn.f64 	%fd71, %fd66, 0d3C7ABC9E3B39803F, %fd70;
	add.f64 	%fd139, %fd67, %fd71;
	bra.uni 	$L__BB0_13;
$L__BB0_12:
	fma.rn.f64 	%fd40, %fd137, 0d7FF0000000000000, 0d7FF0000000000000;
	{
	.reg .b32 %temp; 
	mov.b64 	{%temp, %r33}, %fd137;
	}
	and.b32  	%r34, %r33, 2147483647;
	setp.eq.s32 	%p9, %r34, 0;
	selp.f64 	%fd139, 0dFFF0000000000000, %fd40, %p9;
$L__BB0_13:
	{
	.reg .b32 %temp; 
	mov.b64 	{%temp, %r43}, %fd139;
	}
	and.b32  	%r14, %r43, 2147483647;
	{
	.reg .b32 %temp; 
	mov.b64 	{%r44, %temp}, %fd139;
	}
	mov.b64 	%fd17, {%r44, %r14};
	setp.ltu.f64 	%p11, %fd17, 0d3FE4F92224DD2F1A;
	@%p11 bra 	$L__BB0_15;
	add.f64 	%fd87, %fd17, %fd17;
	cvt.rn.f32.f64 	%f7, %fd87;
	mul.f32 	%f8, %f7, 0f3FB8AA3B;
	cvt.rni.f32.f32 	%f9, %f8;
	cvt.f64.f32 	%fd88, %f9;
	fma.rn.f64 	%fd89, %fd88, 0dBFE62E42FEFA39EF, %fd87;
	fma.rn.f64 	%fd90, %fd89, 0d3E5AE904A4741B81, 0d3E928A27F89B6999;
	fma.rn.f64 	%fd91, %fd90, %fd89, 0d3EC71DE715FF7E07;
	fma.rn.f64 	%fd92, %fd91, %fd89, 0d3EFA019A6B0AC45A;
	fma.rn.f64 	%fd93, %fd92, %fd89, 0d3F2A01A017EED94F;
	fma.rn.f64 	%fd94, %fd93, %fd89, 0d3F56C16C17F2A71B;
	fma.rn.f64 	%fd95, %fd94, %fd89, 0d3F811111111173C4;
	fma.rn.f64 	%fd96, %fd95, %fd89, 0d3FA555555555211A;
	fma.rn.f64 	%fd97, %fd96, %fd89, 0d3FC5555555555540;
	fma.rn.f64 	%fd98, %fd97, %fd89, 0d3FE0000000000005;
	mul.f64 	%fd99, %fd89, %fd98;
	fma.rn.f64 	%fd100, %fd99, %fd89, %fd89;
	ex2.approx.ftz.f32 	%f10, %f9;
	cvt.f64.f32 	%fd101, %f10;
	mov.f64 	%fd102, 0d3FF0000000000000;
	sub.f64 	%fd103, %fd102, %fd101;
	neg.f64 	%fd104, %fd100;
	fma.rn.f64 	%fd105, %fd104, %fd101, %fd103;
	mov.f64 	%fd106, 0d4000000000000000;
	sub.f64 	%fd107, %fd106, %fd105;
	rcp.approx.ftz.f64 	%fd108, %fd107;
	neg.f64 	%fd109, %fd107;
	fma.rn.f64 	%fd110, %fd109, %fd108, 0d3FF0000000000000;
	fma.rn.f64 	%fd111, %fd110, %fd110, %fd110;
	fma.rn.f64 	%fd112, %fd111, %fd108, %fd108;
	fma.rn.f64 	%fd113, %fd112, 0dC000000000000000, 0d3FF0000000000000;
	setp.gt.u32 	%p12, %r14, 1077088193;
	selp.f64 	%fd114, 0d3FF0000000000000, %fd113, %p12;
	copysign.f64 	%fd140, %fd139, %fd114;
	bra.uni 	$L__BB0_16;
$L__BB0_15:
	mul.f64 	%fd115, %fd139, %fd139;
	fma.rn.f64 	%fd116, %fd115, 0dBEF0BC46E2F5E964, 0d3F14359F420AFC3D;
	fma.rn.f64 	%fd117, %fd116, %fd115, 0dBF2DF9F0728C5D84;
	fma.rn.f64 	%fd118, %fd117, %fd115, 0d3F4337D1CEC4F033;
	fma.rn.f64 	%fd119, %fd118, %fd115, 0dBF57D6E9674335B3;
	fma.rn.f64 	%fd120, %fd119, %fd115, 0d3F6D6D000D7AAD3D;
	fma.rn.f64 	%fd121, %fd120, %fd115, 0dBF8226E1F3CF1EF5;
	fma.rn.f64 	%fd122, %fd121, %fd115, 0d3F9664F47EC0C8CF;
	fma.rn.f64 	%fd123, %fd122, %fd115, 0dBFABA1BA1B80AB40;
	fma.rn.f64 	%fd124, %fd123, %fd115, 0d3FC111111110FA4A;
	fma.rn.f64 	%fd125, %fd124, %fd115, 0dBFD5555555555550;
	fma.rn.f64 	%fd126, %fd125, %fd115, 0d0000000000000000;
	fma.rn.f64 	%fd140, %fd126, %fd139, %fd139;
$L__BB0_16:
	mul.f64 	%fd127, %fd140, %fd2;
	cvt.rn.f32.f64 	%f11, %fd127;
	mul.f32 	%f12, %f29, 0f3FB8AA3B;
	ex2.approx.f32 	%f13, %f12;
	add.f32 	%f14, %f13, %f13;
	fma.rn.f32 	%f15, %f13, %f13, %f14;
	mul.f32 	%f16, %f29, %f13;
	add.f32 	%f17, %f15, 0f40000000;
	div.approx.f32 	%f18, %f15, %f17;
	mul.f32 	%f19, %f29, %f18;
	div.approx.f32 	%f20, %f29, %f17;
	add.f32 	%f21, %f20, %f20;
	sub.f32 	%f22, %f29, %f21;
	cvt.f64.f32 	%fd128, %f11;
	cvt.f64.f32 	%fd129, %f16;
	cvt.f64.f32 	%fd130, %f19;
	cvt.f64.f32 	%fd131, %f22;
	sub.f32 	%f23, %f11, %f16;
	abs.f32 	%f24, %f23;
	cvt.f64.f32 	%fd132, %f24;
	sub.f32 	%f25, %f11, %f19;
	abs.f32 	%f26, %f25;
	cvt.f64.f32 	%fd133, %f26;
	sub.f32 	%f27, %f11, %f22;
	abs.f32 	%f28, %f27;
	cvt.f64.f32 	%fd134, %f28;
	st.local.f64 	[%rd1], %fd2;
	st.local.f64 	[%rd1+8], %fd128;
	st.local.f64 	[%rd1+16], %fd129;
	st.local.f64 	[%rd1+24], %fd130;
	st.local.f64 	[%rd1+32], %fd131;
	mov.b64 	%rd3, 0;
	st.local.u64 	[%rd1+40], %rd3;
	st.local.f64 	[%rd1+48], %fd132;
	st.local.f64 	[%rd1+56], %fd133;
	st.local.f64 	[%rd1+64], %fd134;
	cvta.global.u64 	%rd5, %rd4;
	{ // callseq 0, 0
	.param .b64 param0;
	st.param.b64 	[param0], %rd5;
	.param .b64 param1;
	st.param.b64 	[param1], %rd2;
	.param .b32 retval0;
	call.uni (retval0), 
	vprintf, 
	(
	param0, 
	param1
	);
	ld.param.b32 	%r45, [retval0];
	} // callseq 0
	add.f64 	%fd135, %fd2, 0d3FB999999999999A;
	cvt.rn.f32.f64 	%f29, %fd135;
	setp.lt.f32 	%p13, %f29, 0f42C80000;
	@%p13 bra 	$L__BB0_1;
	ret;

}
	// .globl	_Z10test_finalv
.visible .entry _Z10test_finalv()
{
	.local .align 16 .b8 	__local_depot1[32];
	.reg .b64 	%SP;
	.reg .b64 	%SPL;
	.reg .pred 	%p<15>;
	.reg .b32 	%r<51>;
	.reg .b32 	%f<28>;
	.reg .b64 	%rd<6>;
	.reg .b64 	%fd<137>;

	mov.u64 	%SPL, __local_depot1;
	cvta.local.u64 	%SP, %SPL;
	add.u64 	%rd2, %SP, 0;
	add.u64 	%rd1, %SPL, 0;
	mov.b32 	%r15, 1127219200;
	mov.b32 	%r16, -2147483648;
	mov.b64 	%fd1, {%r16, %r15};
	mov.f32 	%f26, 0fC2C80000;
	mov.u64 	%rd3, $str$1;
$L__BB1_1:
	cvt.f64.f32 	%fd2, %f26;
	fma.rn.f64 	%fd21, %fd2, 0d3FF71547652B82FE, 0d4338000000000000;
	{
	.reg .b32 %temp; 
	mov.b64 	{%r1, %temp}, %fd21;
	}
	mov.f64 	%fd22, 0dC338000000000000;
	add.rn.f64 	%fd23, %fd21, %fd22;
	fma.rn.f64 	%fd24, %fd23, 0dBFE62E42FEFA39EF, %fd2;
	fma.rn.f64 	%fd25, %fd23, 0dBC7ABC9E3B39803F, %fd24;
	fma.rn.f64 	%fd26, %fd25, 0d3E5ADE1569CE2BDF, 0d3E928AF3FCA213EA;
	fma.rn.f64 	%fd27, %fd26, %fd25, 0d3EC71DEE62401315;
	fma.rn.f64 	%fd28, %fd27, %fd25, 0d3EFA01997C89EB71;
	fma.rn.f64 	%fd29, %fd28, %fd25, 0d3F2A01A014761F65;
	fma.rn.f64 	%fd30, %fd29, %fd25, 0d3F56C16C1852B7AF;
	fma.rn.f64 	%fd31, %fd30, %fd25, 0d3F81111111122322;
	fma.rn.f64 	%fd32, %fd31, %fd25, 0d3FA55555555502A1;
	fma.rn.f64 	%fd33, %fd32, %fd25, 0d3FC5555555555511;
	fma.rn.f64 	%fd34, %fd33, %fd25, 0d3FE000000000000B;
	fma.rn.f64 	%fd35, %fd34, %fd25, 0d3FF0000000000000;
	fma.rn.f64 	%fd36, %fd35, %fd25, 0d3FF0000000000000;
	{
	.reg .b32 %temp; 
	mov.b64 	{%r2, %temp}, %fd36;
	}
	{
	.reg .b32 %temp; 
	mov.b64 	{%temp, %r3}, %fd36;
	}
	shl.b32 	%r17, %r1, 20;
	add.s32 	%r18, %r17, %r3;
	mov.b64 	%fd132, {%r2, %r18};
	{
	.reg .b32 %temp; 
	mov.b64 	{%temp, %r19}, %fd2;
	}
	mov.b32 	%f10, %r19;
	abs.f32 	%f2, %f10;
	setp.lt.f32 	%p1, %f2, 0f4086232B;
	@%p1 bra 	$L__BB1_4;
	setp.lt.f32 	%p2, %f26, 0f00000000;
	add.f64 	%fd37, %fd2, 0d7FF0000000000000;
	selp.f64 	%fd132, 0d0000000000000000, %fd37, %p2;
	setp.geu.f32 	%p3, %f2, 0f40874800;
	@%p3 bra 	$L__BB1_4;
	shr.u32 	%r20, %r1, 31;
	add.s32 	%r21, %r1, %r20;
	shr.s32 	%r22, %r21, 1;
	shl.b32 	%r23, %r22, 20;
	add.s32 	%r24, %r3, %r23;
	mov.b64 	%fd38, {%r2, %r24};
	sub.s32 	%r25, %r1, %r22;
	shl.b32 	%r26, %r25, 20;
	add.s32 	%r27, %r26, 1072693248;
	mov.b32 	%r28, 0;
	mov.b64 	%fd39, {%r28, %r27};
	mul.f64 	%fd132, %fd39, %fd38;
$L__BB1_4:
	{
	.reg .b32 %temp; 
	mov.b64 	{%temp, %r29}, %fd132;
	}
	mov.b32 	%f11, %r29;
	setp.geu.f32 	%p4, %f11, 0f3FE55555;
	setp.leu.f32 	%p5, %f11, 0fBFD99999;
	or.pred  	%p6, %p4, %p5;
	@%p6 bra 	$L__BB1_6;
	add.f64 	%fd72, %fd132, 0d4000000000000000;
	div.rn.f64 	%fd73, %fd132, %fd72;
	neg.f64 	%fd74, %fd132;
	mul.f64 	%fd75, %fd73, %fd74;
	add.f64 	%fd76, %fd132, %fd75;
	mul.f64 	%fd77, %fd76, %fd76;
	fma.rn.f64 	%fd78, %fd77, 0d3EB372FB2FBE14B5, 0d3ED087FFCEB2DC44;
	fma.rn.f64 	%fd79, %fd78, %fd77, 0d3EF3B9FF890F468C;
	fma.rn.f64 	%fd80, %fd79, %fd77, 0d3F17457EFD51BAF8;
	fma.rn.f64 	%fd81, %fd80, %fd77, 0d3F3C71C8DE3CE825;
	fma.rn.f64 	%fd82, %fd81, %fd77, 0d3F6249248FA4661F;
	fma.rn.f64 	%fd83, %fd82, %fd77, 0d3F899999999D70C4;
	fma.rn.f64 	%fd84, %fd83, %fd77, 0d3FB5555555555462;
	mul.f64 	%fd85, %fd77, %fd84;
	fma.rn.f64 	%fd86, %fd85, %fd76, %fd75;
	add.f64 	%fd135, %fd132, %fd86;
	bra.uni 	$L__BB1_13;
$L__BB1_6:
	add.f64 	%fd133, %fd132, 0d3FF0000000000000;
	{
	.reg .b32 %temp; 
	mov.b64 	{%temp, %r47}, %fd133;
	}
	{
	.reg .b32 %temp; 
	mov.b64 	{%r48, %temp}, %fd133;
	}
	setp.gt.s32 	%p7, %r47, 1048575;
	mov.b32 	%r49, -1023;
	@%p7 bra 	$L__BB1_8;
	mul.f64 	%fd133, %fd133, 0d4350000000000000;
	{
	.reg .b32 %temp; 
	mov.b64 	{%temp, %r47}, %fd133;
	}
	{
	.reg .b32 %temp; 
	mov.b64 	{%r48, %temp}, %fd133;
	}
	mov.b32 	%r49, -1077;
$L__BB1_8:
	add.s32 	%r32, %r47, -1;
	setp.gt.u32 	%p8, %r32, 2146435070;
	@%p8 bra 	$L__BB1_12;
	shr.u32 	%r35, %r47, 20;
	add.s32 	%r50, %r49, %r35;
	and.b32  	%r36, %r47, 1048575;
	or.b32  	%r37, %r36, 1072693248;
	mov.b64 	%fd134, {%r48, %r37};
	setp.lt.u32 	%p10, %r37, 1073127583;
	@%p10 bra 	$L__BB1_11;
	{
	.reg .b32 %temp; 
	mov.b64 	{%r38, %temp}, %fd134;
	}
	{
	.reg .b32 %temp; 
	mov.b64 	{%temp, %r39}, %fd134;
	}
	add.s32 	%r40, %r39, -1048576;
	mov.b64 	%fd134, {%r38, %r40};
	add.s32 	%r50, %r50, 1;
$L__BB1_11:
	add.f64 	%fd41, %fd134, 0dBFF0000000000000;
	add.f64 	%fd42, %fd134, 0d3FF0000000000000;
	rcp.approx.ftz.f64 	%fd43, %fd42;
	neg.f64 	%fd44, %fd42;
	fma.rn.f64 	%fd45, %fd44, %fd43, 0d3FF0000000000000;
	fma.rn.f64 	%fd46, %fd45, %fd45, %fd45;
	fma.rn.f64 	%fd47, %fd46, %fd43, %fd43;
	mul.f64 	%fd48, %fd41, %fd47;
	fma.rn.f64 	%fd49, %fd41, %fd47, %fd48;
	mul.f64 	%fd50, %fd49, %fd49;
	fma.rn.f64 	%fd51, %fd50, 0d3EB1380B3AE80F1E, 0d3ED0EE258B7A8B04;
	fma.rn.f64 	%fd52, %fd51, %fd50, 0d3EF3B2669F02676F;
	fma.rn.f64 	%fd53, %fd52, %fd50, 0d3F1745CBA9AB0956;
	fma.rn.f64 	%fd54, %fd53, %fd50, 0d3F3C71C72D1B5154;
	fma.rn.f64 	%fd55, %fd54, %fd50, 0d3F624924923BE72D;
	fma.rn.f64 	%fd56, %fd55, %fd50, 0d3F8999999999A3C4;
	fma.rn.f64 	%fd57, %fd56, %fd50, 0d3FB5555555555554;
	sub.f64 	%fd58, %fd41, %fd49;
	add.f64 	%fd59, %fd58, %fd58;
	neg.f64 	%fd60, %fd49;
	fma.rn.f64 	%fd61, %fd60, %fd41, %fd59;
	mul.f64 	%fd62, %fd47, %fd61;
	mul.f64 	%fd63, %fd50, %fd57;
	fma.rn.f64 	%fd64, %fd63, %fd49, %fd62;
	xor.b32  	%r41, %r50, -2147483648;
	mov.b32 	%r42, 1127219200;
	mov.b64 	%fd65, {%r41, %r42};
	sub.f64 	%fd66, %fd65, %fd1;
	fma.rn.f64 	%fd67, %fd66, 0d3FE62E42FEFA39EF, %fd49;
	fma.rn.f64 	%fd68, %fd66, 0dBFE62E42FEFA39EF, %fd67;
	sub.f64 	%fd69, %fd68, %fd49;
	sub.f64 	%fd70, %fd64, %fd69;
	fma.rn.f64 	%fd71, %fd66, 0d3C7ABC9E3B39803F, %fd70;
	add.f64 	%fd135, %fd67, %fd71;
	bra.uni 	$L__BB1_13;
$L__BB1_12:
	fma.rn.f64 	%fd40, %fd133, 0d7FF0000000000000, 0d7FF0000000000000;
	{
	.reg .b32 %temp; 
	mov.b64 	{%temp, %r33}, %fd133;
	}
	and.b32  	%r34, %r33, 2147483647;
	setp.eq.s32 	%p9, %r34, 0;
	selp.f64 	%fd135, 0dFFF0000000000000, %fd40, %p9;
$L__BB1_13:
	{
	.reg .b32 %temp; 
	mov.b64 	{%temp, %r43}, %fd135;
	}
	and.b32  	%r14, %r43, 2147483647;
	{
	.reg .b32 %temp; 
	mov.b64 	{%r44, %temp}, %fd135;
	}
	mov.b64 	%fd17, {%r44, %r14};
	setp.ltu.f64 	%p11, %fd17, 0d3FE4F92224DD2F1A;
	@%p11 bra 	$L__BB1_15;
	add.f64 	%fd87, %fd17, %fd17;
	cvt.rn.f32.f64 	%f12, %fd87;
	mul.f32 	%f13, %f12, 0f3FB8AA3B;
	cvt.rni.f32.f32 	%f14, %f13;
	cvt.f64.f32 	%fd88, %f14;
	fma.rn.f64 	%fd89, %fd88, 0dBFE62E42FEFA39EF, %fd87;
	fma.rn.f64 	%fd90, %fd89, 0d3E5AE904A4741B81, 0d3E928A27F89B6999;
	fma.rn.f64 	%fd91, %fd90, %fd89, 0d3EC71DE715FF7E07;
	fma.rn.f64 	%fd92, %fd91, %fd89, 0d3EFA019A6B0AC45A;
	fma.rn.f64 	%fd93, %fd92, %fd89, 0d3F2A01A017EED94F;
	fma.rn.f64 	%fd94, %fd93, %fd89, 0d3F56C16C17F2A71B;
	fma.rn.f64 	%fd95, %fd94, %fd89, 0d3F811111111173C4;
	fma.rn.f64 	%fd96, %fd95, %fd89, 0d3FA555555555211A;
	fma.rn.f64 	%fd97, %fd96, %fd89, 0d3FC5555555555540;
	fma.rn.f64 	%fd98, %fd97, %fd89, 0d3FE0000000000005;
	mul.f64 	%fd99, %fd89, %fd98;
	fma.rn.f64 	%fd100, %fd99, %fd89, %fd89;
	ex2.approx.ftz.f32 	%f15, %f14;
	cvt.f64.f32 	%fd101, %f15;
	mov.f64 	%fd102, 0d3FF0000000000000;
	sub.f64 	%fd103, %fd102, %fd101;
	neg.f64 	%fd104, %fd100;
	fma.rn.f64 	%fd105, %fd104, %fd101, %fd103;
	mov.f64 	%fd106, 0d4000000000000000;
	sub.f64 	%fd107, %fd106, %fd105;
	rcp.approx.ftz.f64 	%fd108, %fd107;
	neg.f64 	%fd109, %fd107;
	fma.rn.f64 	%fd110, %fd109, %fd108, 0d3FF0000000000000;
	fma.rn.f64 	%fd111, %fd110, %fd110, %fd110;
	fma.rn.f64 	%fd112, %fd111, %fd108, %fd108;
	fma.rn.f64 	%fd113, %fd112, 0dC000000000000000, 0d3FF0000000000000;
	setp.gt.u32 	%p12, %r14, 1077088193;
	selp.f64 	%fd114, 0d3FF0000000000000, %fd113, %p12;
	copysign.f64 	%fd136, %fd135, %fd114;
	bra.uni 	$L__BB1_16;
$L__BB1_15:
	mul.f64 	%fd115, %fd135, %fd135;
	fma.rn.f64 	%fd116, %fd115, 0dBEF0BC46E2F5E964, 0d3F14359F420AFC3D;
	fma.rn.f64 	%fd117, %fd116, %fd115, 0dBF2DF9F0728C5D84;
	fma.rn.f64 	%fd118, %fd117, %fd115, 0d3F4337D1CEC4F033;
	fma.rn.f64 	%fd119, %fd118, %fd115, 0dBF57D6E9674335B3;
	fma.rn.f64 	%fd120, %fd119, %fd115, 0d3F6D6D000D7AAD3D;
	fma.rn.f64 	%fd121, %fd120, %fd115, 0dBF8226E1F3CF1EF5;
	fma.rn.f64 	%fd122, %fd121, %fd115, 0d3F9664F47EC0C8CF;
	fma.rn.f64 	%fd123, %fd122, %fd115, 0dBFABA1BA1B80AB40;
	fma.rn.f64 	%fd124, %fd123, %fd115, 0d3FC111111110FA4A;
	fma.rn.f64 	%fd125, %fd124, %fd115, 0dBFD5555555555550;
	fma.rn.f64 	%fd126, %fd125, %fd115, 0d0000000000000000;
	fma.rn.f64 	%fd136, %fd126, %fd135, %fd135;
$L__BB1_16:
	mul.f64 	%fd127, %fd136, %fd2;
	cvt.rn.f32.f64 	%f3, %fd127;
	mul.f32 	%f16, %f26, 0f3FB8AA3B;
	ex2.approx.f32 	%f17, %f16;
	add.f32 	%f18, %f17, %f17;
	fma.rn.f32 	%f4, %f17, %f17, %f18;
	setp.gtu.f32 	%p13, %f26, 0fBF19999A;
	@%p13 bra 	$L__BB1_18;
	add.f32 	%f19, %f4, 0f40000000;
	div.approx.f32 	%f20, %f4, %f19;
	mul.f32 	%f27, %f26, %f20;
	bra.uni 	$L__BB1_19;
$L__BB1_18:
	add.f32 	%f21, %f4, 0f40000000;
	div.approx.f32 	%f22, %f26, %f21;
	add.f32 	%f23, %f22, %f22;
	sub.f32 	%f27, %f26, %f23;
$L__BB1_19:
	cvt.f64.f32 	%fd128, %f3;
	cvt.f64.f32 	%fd129, %f27;
	sub.f32 	%f24, %f27, %f3;
	abs.f32 	%f25, %f24;
	cvt.f64.f32 	%fd130, %f25;
	st.local.v2.f64 	[%rd1], {%fd2, %fd128};
	st.local.v2.f64 	[%rd1+16], {%fd129, %fd130};
	cvta.global.u64 	%rd4, %rd3;
	{ // callseq 1, 0
	.param .b64 param0;
	st.param.b64 	[param0], %rd4;
	.param .b64 param1;
	st.param.b64 	[param1], %rd2;
	.param .b32 retval0;
	call.uni (retval0), 
	vprintf, 
	(
	param0, 
	param1
	);
	ld.param.b32 	%r45, [retval0];
	} // callseq 1
	add.f64 	%fd131, %fd2, 0d3FB999999999999A;
	cvt.rn.f32.f64 	%f26, %fd131;
	setp.lt.f32 	%p14, %f26, 0f42C80000;
	@%p14 bra 	$L__BB1_1;
	ret;

}


// ===== COMPILED SASS (sm_100) =====

	.target	sm_100

	.elftype	@"ET_EXEC"


//--------------------- .note.nv.tkinfo           --------------------------
	.section	.note.nv.tkinfo,"",@"SHT_NOTE"
	.sectionflags	@"SHF_NOTE_NV_TKINFO"
	.tkinfo
        /*0018*/ 	.word	0x00000002
        /*0030*/ 	.string	""
        /*0030*/ 	.string	"ptxas"
        /*0030*/ 	.string	"Cuda compilation tools, release 13.0, V13.0.88"
        /*0030*/ 	.string	"Build cuda_13.0.r13.0/compiler.36424714_0"
        /*0030*/ 	.string	"-arch sm_100 -m 64 "



//--------------------- .note.nv.cuinfo           --------------------------
	.section	.note.nv.cuinfo,"",@"SHT_NOTE"
	.sectionflags	@"SHF_NOTE_NV_CUINFO"
        /*0018*/ 	.short	0x0002
        /*001a*/ 	.short	0x0064
        /*001c*/ 	.short	0x0082
	.zero		2


//--------------------- .nv.info                  --------------------------
	.section	.nv.info,"",@"SHT_CUDA_INFO"
	.align	4


	//----- nvinfo : EIATTR_REGCOUNT
	.align		4
        /*0000*/ 	.byte	0x04, 0x2f
        /*0002*/ 	.short	(.L_3 - .L_2)
	.align		4
.L_2:
        /*0004*/ 	.word	index@(_Z4testv)
        /*0008*/ 	.word	0x0000001e


	//----- nvinfo : EIATTR_FRAME_SIZE
	.align		4
.L_3:
        /*000c*/ 	.byte	0x04, 0x11
        /*000e*/ 	.short	(.L_5 - .L_4)
	.align		4
.L_4:
        /*0010*/ 	.word	index@($__internal_1_$__cuda_sm20_div_rn_f64_full)
        /*0014*/ 	.word	0x00000048


	//----- nvinfo : EIATTR_FRAME_SIZE
	.align		4
.L_5:
        /*0018*/ 	.byte	0x04, 0x11
        /*001a*/ 	.short	(.L_7 - .L_6)
	.align		4
.L_6:
        /*001c*/ 	.word	index@(_Z4testv)
        /*0020*/ 	.word	0x00000048


	//----- nvinfo : EIATTR_REGCOUNT
	.align		4
.L_7:
        /*0024*/ 	.byte	0x04, 0x2f
        /*0026*/ 	.short	(.L_9 - .L_8)
	.align		4
.L_8:
        /*0028*/ 	.word	index@(_Z10test_finalv)
        /*002c*/ 	.word	0x0000001e


	//----- nvinfo : EIATTR_FRAME_SIZE
	.align		4
.L_9:
        /*0030*/ 	.byte	0x04, 0x11
        /*0032*/ 	.short	(.L_11 - .L_10)
	.align		4
.L_10:
        /*0034*/ 	.word	index@($__internal_0_$__cuda_sm20_div_rn_f64_full)
        /*0038*/ 	.word	0x00000020


	//----- nvinfo : EIATTR_FRAME_SIZE
	.align		4
.L_11:
        /*003c*/ 	.byte	0x04, 0x11
        /*003e*/ 	.short	(.L_13 - .L_12)
	.align		4
.L_12:
        /*0040*/ 	.word	index@(_Z10test_finalv)
        /*0044*/ 	.word	0x00000020


	//----- nvinfo : EIATTR_MIN_STACK_SIZE
	.align		4
.L_13:
        /*0048*/ 	.byte	0x04, 0x12
        /*004a*/ 	.short	(.L_15 - .L_14)
	.align		4
.L_14:
        /*004c*/ 	.word	index@(_Z10test_finalv)
        /*0050*/ 	.word	0x00000020


	//----- nvinfo : EIATTR_MIN_STACK_SIZE
	.align		4
.L_15:
        /*0054*/ 	.byte	0x04, 0x12
        /*0056*/ 	.short	(.L_17 - .L_16)
	.align		4
.L_16:
        /*0058*/ 	.word	index@(_Z4testv)
        /*005c*/ 	.word	0x00000048
.L_17:


//--------------------- .nv.compat                --------------------------
	.section	.nv.compat,"",@"SHT_CUDA_COMPAT_INFO"
	.align	4
        /*0000*/ 	.byte	0x02, 0x09, 0x00, 0x00, 0x02, 0x02, 0x01, 0x00, 0x02, 0x05, 0x05, 0x00, 0x03, 0x07, 0x01, 0x01
        /*0010*/ 	.byte	0x02, 0x03, 0x00, 0x00, 0x02, 0x06, 0x01, 0x00, 0x04, 0x0b, 0x08, 0x00, 0x01, 0x00, 0x00, 0x00
        /*0020*/ 	.byte	0x00, 0x00, 0x00, 0x00


//--------------------- .nv.info._Z10test_finalv  --------------------------
	.section	.nv.info._Z10test_finalv,"",@"SHT_CUDA_INFO"
	.sectionflags	@""
	.align	4


	//----- nvinfo : EIATTR_CUDA_API_VERSION
	.align		4
        /*0000*/ 	.byte	0x04, 0x37
        /*0002*/ 	.short	(.L_19 - .L_18)
.L_18:
        /*0004*/ 	.word	0x00000082


	//----- nvinfo : EIATTR_SPARSE_MMA_MASK
	.align		4
.L_19:
        /*0008*/ 	.byte	0x03, 0x50
        /*000a*/ 	.short	0x0000


	//----- nvinfo : EIATTR_MAXREG_COUNT
	.align		4
        /*000c*/ 	.byte	0x03, 0x1b
        /*000e*/ 	.short	0x00ff


	//----- nvinfo : EIATTR_EXTERNS
	.align		4
        /*0010*/ 	.byte	0x04, 0x0f
        /*0012*/ 	.short	(.L_21 - .L_20)


	//   ....[0]....
	.align		4
.L_20:
        /*0014*/ 	.word	index@(vprintf)


	//----- nvinfo : EIATTR_MERCURY_ISA_VERSION
	.align		4
.L_21:
        /*0018*/ 	.byte	0x03, 0x5f
        /*001a*/ 	.short	0x0101


	//----- nvinfo : EIATTR_VRC_CTA_INIT_COUNT
	.align		4
        /*001c*/ 	.byte	0x02, 0x4a
	.zero		1
	.zero		1


	//----- nvinfo : EIATTR_SYSCALL_OFFSETS
	.align		4
        /*0020*/ 	.byte	0x04, 0x46
        /*0022*/ 	.short	(.L_23 - .L_22)


	//   ....[0]....
.L_22:
        /*0024*/ 	.word	0x00001600


	//----- nvinfo : EIATTR_EXIT_INSTR_OFFSETS
	.align		4
.L_23:
        /*0028*/ 	.byte	0x04, 0x1c
        /*002a*/ 	.short	(.L_25 - .L_24)


	//   ....[0]....
.L_24:
        /*002c*/ 	.word	0x00001670


	//----- nvinfo : EIATTR_CRS_STACK_SIZE
	.align		4
.L_25:
        /*0030*/ 	.byte	0x04, 0x1e
        /*0032*/ 	.short	(.L_27 - .L_26)
.L_26:
        /*0034*/ 	.word	0x00000000


	//----- nvinfo : EIATTR_SW_WAR
	.align		4
.L_27:
        /*0038*/ 	.byte	0x04, 0x36
        /*003a*/ 	.short	(.L_29 - .L_28)
.L_28:
        /*003c*/ 	.word	0x00000008
.L_29:


//--------------------- .nv.info._Z4testv         --------------------------
	.section	.nv.info._Z4testv,"",@"SHT_CUDA_INFO"
	.sectionflags	@""
	.align	4


	//----- nvinfo : EIATTR_CUDA_API_VERSION
	.align		4
        /*0000*/ 	.byte	0x04, 0x37
        /*0002*/ 	.short	(.L_31 - .L_30)
.L_30:
        /*0004*/ 	.word	0x00000082


	//----- nvinfo : EIATTR_SPARSE_MMA_MASK
	.align		4
.L_31:
        /*0008*/ 	.byte	0x03, 0x50
        /*000a*/ 	.short	0x0000


	//----- nvinfo : EIATTR_MAXREG_COUNT
	.align		4
        /*000c*/ 	.byte	0x03, 0x1b
        /*000e*/ 	.short	0x00ff


	//----- nvinfo : EIATTR_EXTERNS
	.align		4
        /*0010*/ 	.byte	0x04, 0x0f
        /*0012*/ 	.short	(.L_33 - .L_32)


	//   ....[0]....
	.align		4
.L_32:
        /*0014*/ 	.word	index@(vprintf)


	//----- nvinfo : EIATTR_MERCURY_ISA_VERSION
	.align		4
.L_33:
        /*0018*/ 	.byte	0x03, 0x5f
        /*001a*/ 	.short	0x0101


	//----- nvinfo : EIATTR_VRC_CTA_INIT_COUNT
	.align		4
        /*001c*/ 	.byte	0x02, 0x4a
	.zero		1
	.zero		1


	//----- nvinfo : EIATTR_SYSCALL_OFFSETS
	.align		4
        /*0020*/ 	.byte	0x04, 0x46
        /*0022*/ 	.short	(.L_35 - .L_34)


	//   ....[0]....
.L_34:
        /*0024*/ 	.word	0x00001640


	//----- nvinfo : EIATTR_EXIT_INSTR_OFFSETS
	.align		4
.L_35:
        /*0028*/ 	.byte	0x04, 0x1c
        /*002a*/ 	.short	(.L_37 - .L_36)


	//   ....[0]....
.L_36:
        /*002c*/ 	.word	0x000016b0


	//----- nvinfo : EIATTR_CRS_STACK_SIZE
	.align		4
.L_37:
        /*0030*/ 	.byte	0x04, 0x1e
        /*0032*/ 	.short	(.L_39 - .L_38)
.L_38:
        /*0034*/ 	.word	0x00000000


	//----- nvinfo : EIATTR_SW_WAR
	.align		4
.L_39:
        /*0038*/ 	.byte	0x04, 0x36
        /*003a*/ 	.short	(.L_41 - .L_40)
.L_40:
        /*003c*/ 	.word	0x00000008
.L_41:


//--------------------- .nv.callgraph             --------------------------
	.section	.nv.callgraph,"",@"SHT_CUDA_CALLGRAPH"
	.align	4
	.sectionentsize	8
	.align		4
        /*0000*/ 	.word	0x00000000
	.align		4
        /*0004*/ 	.word	0xffffffff
	.align		4
        /*0008*/ 	.word	index@(_Z10test_finalv)
	.align		4
        /*000c*/ 	.word	index@(vprintf)
	.align		4
        /*0010*/ 	.word	index@(_Z4testv)
	.align		4
        /*0014*/ 	.word	index@(vprintf)
	.align		4
        /*0018*/ 	.word	0x00000000
	.align		4
        /*001c*/ 	.word	0xfffffffe
	.align		4
        /*0020*/ 	.word	0x00000000
	.align		4
        /*0024*/ 	.word	0xfffffffd
	.align		4
        /*0028*/ 	.word	0x00000000
	.align		4
        /*002c*/ 	.word	0xfffffffc


//--------------------- .nv.constant4             --------------------------
	.section	.nv.constant4,"a",@progbits
	.align	8
	.align		8
.nv.constant4:
        /*0000*/ 	.dword	vprintf
	.align		8
        /*0008*/ 	.dword	$str
	.align		8
        /*0010*/ 	.dword	$str$1


//--------------------- .text._Z10test_finalv     --------------------------
	.section	.text._Z10test_finalv,"ax",@progbits
	.align	128
        .global         _Z10test_finalv
        .type           _Z10test_finalv,@function
        .size           _Z10test_finalv,(.L_x_41 - _Z10test_finalv)
        .other          _Z10test_finalv,@"STO_CUDA_ENTRY STV_DEFAULT"
_Z10test_finalv:
.text._Z10test_finalv:
[----:B------:R-:W0:Y:S01]  /*0000*/  LDC R1, c[0x0][0x37c] ;  /* 0x0000df00ff017b82 */ /* 0x000e220000000800 */
[----:B------:R-:W1:Y:S01]  /*0010*/  LDCU UR4, c[0x0][0x2f8] ;  /* 0x00005f00ff0477ac */ /* 0x000e620008000800 */
[----:B0-----:R-:W-:Y:S02]  /*0020*/  VIADD R1, R1, 0xffffffe0 ;  /* 0xffffffe001017836 */ /* 0x001fe40000000000 */
[----:B------:R-:W-:Y:S01]  /*0030*/  IMAD.MOV.U32 R3, RZ, RZ, -0x3d380000 ;  /* 0xc2c80000ff037424 */ /* 0x000fe200078e00ff */
[----:B------:R-:W0:Y:S02]  /*0040*/  LDCU UR5, c[0x0][0x2fc] ;  /* 0x00005f80ff0577ac */ /* 0x000e240008000800 */
[----:B-1----:R-:W-:-:S05]  /*0050*/  IADD3 R22, P0, PT, R1, UR4, RZ ;  /* 0x0000000401167c10 */ /* 0x002fca000ff1e0ff */
[----:B0-----:R-:W-:-:S08]  /*0060*/  IMAD.X R2, RZ, RZ, UR5, P0 ;  /* 0x00000005ff027e24 */ /* 0x001fd000080e06ff */
.L_x_15:
[----:B------:R-:W0:Y:S01]  /*0070*/  F2F.F64.F32 R16, R3 ;  /* 0x0000000300107310 */ /* 0x000e220000201800 */
[----:B------:R-:W-:Y:S01]  /*0080*/  IMAD.MOV.U32 R6, RZ, RZ, 0x652b82fe ;  /* 0x652b82feff067424 */ /* 0x000fe200078e00ff */
[----:B------:R-:W-:Y:S01]  /*0090*/  UMOV UR4, 0x3b39803f ;  /* 0x3b39803f00047882 */ /* 0x000fe20000000000 */
[----:B------:R-:W-:Y:S01]  /*00a0*/  IMAD.MOV.U32 R7, RZ, RZ, 0x3ff71547 ;  /* 0x3ff71547ff077424 */ /* 0x000fe200078e00ff */
[----:B------:R-:W-:Y:S01]  /*00b0*/  UMOV UR5, 0x3c7abc9e ;  /* 0x3c7abc9e00057882 */ /* 0x000fe20000000000 */
[----:B------:R-:W-:Y:S01]  /*00c0*/  IMAD.MOV.U32 R4, RZ, RZ, -0x105c611 ;  /* 0xfefa39efff047424 */ /* 0x000fe200078e00ff */
[----:B------:R-:W-:Y:S01]  /*00d0*/  BSSY.RECONVERGENT B0, `(.L_x_0) ;  /* 0x0000036000007945 */ /* 0x000fe20003800200 */
[----:B------:R-:W-:Y:S02]  /*00e0*/  IMAD.MOV.U32 R5, RZ, RZ, 0x3fe62e42 ;  /* 0x3fe62e42ff057424 */ /* 0x000fe400078e00ff */
[----:B0-----:R-:W-:Y:S01]  /*00f0*/  DFMA R6, R16, R6, 6.75539944105574400000e+15 ;  /* 0x433800001006742b */ /* 0x001fe20000000006 */
[----:B------:R-:W-:-:S07]  /*0100*/  FSETP.GEU.AND P0, PT, |R17|, 4.1917929649353027344, PT ;  /* 0x4086232b1100780b */ /* 0x000fce0003f0e200 */
[----:B------:R-:W-:-:S08]  /*0110*/  DADD R8, R6, -6.75539944105574400000e+15 ;  /* 0xc338000006087429 */ /* 0x000fd00000000000 */
[----:B------:R-:W-:-:S08]  /*0120*/  DFMA R10, R8, -R4, R16 ;  /* 0x80000004080a722b */ /* 0x000fd00000000010 */
[----:B------:R-:W-:Y:S01]  /*0130*/  DFMA R8, R8, -UR4, R10 ;  /* 0x8000000408087c2b */ /* 0x000fe2000800000a */
[----:B------:R-:W-:Y:S01]  /*0140*/  UMOV UR4, 0x69ce2bdf ;  /* 0x69ce2bdf00047882 */ /* 0x000fe20000000000 */
[----:B------:R-:W-:Y:S01]  /*0150*/  MOV R10, 0xfca213ea ;  /* 0xfca213ea000a7802 */ /* 0x000fe20000000f00 */
[----:B------:R-:W-:Y:S01]  /*0160*/  IMAD.MOV.U32 R11, RZ, RZ, 0x3e928af3 ;  /* 0x3e928af3ff0b7424 */ /* 0x000fe200078e00ff */
[----:B------:R-:W-:-:S05]  /*0170*/  UMOV UR5, 0x3e5ade15 ;  /* 0x3e5ade1500057882 */ /* 0x000fca0000000000 */
[----:B------:R-:W-:Y:S01]  /*0180*/  DFMA R10, R8, UR4, R10 ;  /* 0x00000004080a7c2b */ /* 0x000fe2000800000a */
[----:B------:R-:W-:Y:S01]  /*0190*/  UMOV UR4, 0x62401315 ;  /* 0x6240131500047882 */ /* 0x000fe20000000000 */
[----:B------:R-:W-:-:S06]  /*01a0*/  UMOV UR5, 0x3ec71dee ;  /* 0x3ec71dee00057882 */ /* 0x000fcc0000000000 */
[----:B------:R-:W-:Y:S01]  /*01b0*/  DFMA R10, R8, R10, UR4 ;  /* 0x00000004080a7e2b */ /* 0x000fe2000800000a */
        /* <DEDUP_REMOVED lines=20> */
[----:B------:R-:W-:-:S08]  /*0300*/  DFMA R10, R8, R10, UR4 ;  /* 0x00000004080a7e2b */ /* 0x000fd0000800000a */
[----:B------:R-:W-:-:S08]  /*0310*/  DFMA R10, R8, R10, 1 ;  /* 0x3ff00000080a742b */ /* 0x000fd0000000000a */
[----:B------:R-:W-:-:S10]  /*0320*/  DFMA R10, R8, R10, 1 ;  /* 0x3ff00000080a742b */ /* 0x000fd4000000000a */
[----:B------:R-:W-:Y:S02]  /*0330*/  IMAD R13, R6, 0x100000, R11 ;  /* 0x00100000060d7824 */ /* 0x000fe400078e020b */
[----:B------:R-:W-:Y:S01]  /*0340*/  IMAD.MOV.U32 R12, RZ, RZ, R10 ;  /* 0x000000ffff0c7224 */ /* 0x000fe200078e000a */
[----:B------:R-:W-:Y:S06]  /*0350*/  @!P0 BRA `(.L_x_1) ;  /* 0x0000000000348947 */ /* 0x000fec0003800000 */
[----:B------:R-:W-:Y:S01]  /*0360*/  FSETP.GEU.AND P1, PT, |R17|, 4.2275390625, PT ;  /* 0x408748001100780b */ /* 0x000fe20003f2e200 */
[----:B------:R-:W-:Y:S01]  /*0370*/  DADD R8, R16, +INF ;  /* 0x7ff0000010087429 */ /* 0x000fe20000000000 */
[----:B------:R-:W-:-:S09]  /*0380*/  FSETP.GEU.AND P0, PT, R3, RZ, PT ;  /* 0x000000ff0300720b */ /* 0x000fd20003f0e000 */
[----:B------:R-:W-:Y:S02]  /*0390*/  FSEL R13, R9, RZ, P0 ;  /* 0x000000ff090d7208 */ /* 0x000fe40000000000 */
[----:B------:R-:W-:Y:S02]  /*03a0*/  @!P1 LEA.HI R0, R6, R6, RZ, 0x1 ;  /* 0x0000000606009211 */ /* 0x000fe400078f08ff */
[----:B------:R-:W-:Y:S02]  /*03b0*/  FSEL R12, R8, RZ, P0 ;  /* 0x000000ff080c7208 */ /* 0x000fe40000000000 */
[----:B------:R-:W-:Y:S02]  /*03c0*/  @!P1 SHF.R.S32.HI R7, RZ, 0x1, R0 ;  /* 0x00000001ff079819 */ /* 0x000fe40000011400 */
[----:B------:R-:W-:-:S03]  /*03d0*/  @!P1 MOV R8, RZ ;  /* 0x000000ff00089202 */ /* 0x000fc60000000f00 */
[----:B------:R-:W-:Y:S02]  /*03e0*/  @!P1 IMAD.IADD R6, R6, 0x1, -R7 ;  /* 0x0000000106069824 */ /* 0x000fe400078e0a07 */
[----:B------:R-:W-:-:S03]  /*03f0*/  @!P1 IMAD R7, R7, 0x100000, R11 ;  /* 0x0010000007079824 */ /* 0x000fc600078e020b */
[----:B------:R-:W-:Y:S01]  /*0400*/  @!P1 LEA R9, R6, 0x3ff00000, 0x14 ;  /* 0x3ff0000006099811 */ /* 0x000fe200078ea0ff */
[----:B------:R-:W-:-:S06]  /*0410*/  @!P1 IMAD.MOV.U32 R6, RZ, RZ, R10 ;  /* 0x000000ffff069224 */ /* 0x000fcc00078e000a */
[----:B------:R-:W-:-:S11]  /*0420*/  @!P1 DMUL R12, R6, R8 ;  /* 0x00000008060c9228 */ /* 0x000fd60000000000 */
.L_x_1:
[----:B------:R-:W-:Y:S05]  /*0430*/  BSYNC.RECONVERGENT B0 ;  /* 0x0000000000007941 */ /* 0x000fea0003800200 */
.L_x_0:
[C---:B------:R-:W-:Y:S01]  /*0440*/  FSETP.GT.AND P0, PT, R13.reuse, -1.6999999284744262695, PT ;  /* 0xbfd999990d00780b */ /* 0x040fe20003f04000 */
[----:B------:R-:W-:Y:S03]  /*0450*/  BSSY.RECONVERGENT B0, `(.L_x_2) ;  /* 0x0000089000007945 */ /* 0x000fe60003800200 */
[----:B------:R-:W-:-:S13]  /*0460*/  FSETP.GEU.OR P0, PT, R13, 1.7916666269302368164, !P0 ;  /* 0x3fe555550d00780b */ /* 0x000fda000470e400 */
[----:B------:R-:W-:Y:S05]  /*0470*/  @P0 BRA `(.L_x_3) ;  /* 0x0000000000d40947 */ /* 0x000fea0003800000 */
[----:B------:R-:W-:Y:S01]  /*0480*/  DADD R8, R12, 2 ;  /* 0x400000000c087429 */ /* 0x000fe20000000000 */
[----:B------:R-:W-:Y:S01]  /*0490*/  IMAD.MOV.U32 R4, RZ, RZ, 0x1 ;  /* 0x00000001ff047424 */ /* 0x000fe200078e00ff */
[----:B------:R-:W-:Y:S01]  /*04a0*/  FSETP.GEU.AND P1, PT, |R13|, 6.5827683646048100446e-37, PT ;  /* 0x036000000d00780b */ /* 0x000fe20003f2e200 */
[----:B------:R-:W-:Y:S03]  /*04b0*/  BSSY.RECONVERGENT B1, `(.L_x_4) ;  /* 0x0000013000017945 */ /* 0x000fe60003800200 */
[----:B------:R-:W0:Y:S02]  /*04c0*/  MUFU.RCP64H R5, R9 ;  /* 0x0000000900057308 */ /* 0x000e240000001800 */
[----:B0-----:R-:W-:-:S08]  /*04d0*/  DFMA R6, -R8, R4, 1 ;  /* 0x3ff000000806742b */ /* 0x001fd00000000104 */
[----:B------:R-:W-:-:S08]  /*04e0*/  DFMA R6, R6, R6, R6 ;  /* 0x000000060606722b */ /* 0x000fd00000000006 */
[----:B------:R-:W-:-:S08]  /*04f0*/  DFMA R6, R4, R6, R4 ;  /* 0x000000060406722b */ /* 0x000fd00000000004 */
[----:B------:R-:W-:-:S08]  /*0500*/  DFMA R4, -R8, R6, 1 ;  /* 0x3ff000000804742b */ /* 0x000fd00000000106 */
[----:B------:R-:W-:-:S08]  /*0510*/  DFMA R4, R6, R4, R6 ;  /* 0x000000040604722b */ /* 0x000fd00000000006 */
[----:B------:R-:W-:-:S08]  /*0520*/  DMUL R6, R4, R12 ;  /* 0x0000000c04067228 */ /* 0x000fd00000000000 */
[----:B------:R-:W-:-:S08]  /*0530*/  DFMA R10, -R8, R6, R12 ;  /* 0x00000006080a722b */ /* 0x000fd0000000010c */
[----:B------:R-:W-:-:S10]  /*0540*/  DFMA R4, R4, R10, R6 ;  /* 0x0000000a0404722b */ /* 0x000fd40000000006 */
[----:B------:R-:W-:-:S05]  /*0550*/  FFMA R0, RZ, R9, R5 ;  /* 0x00000009ff007223 */ /* 0x000fca0000000005 */
[----:B------:R-:W-:-:S13]  /*0560*/  FSETP.GT.AND P0, PT, |R0|, 1.469367938527859385e-39, PT ;  /* 0x001000000000780b */ /* 0x000fda0003f04200 */
[----:B------:R-:W-:Y:S05]  /*0570*/  @P0 BRA P1, `(.L_x_5) ;  /* 0x0000000000180947 */ /* 0x000fea0000800000 */
[----:B------:R-:W-:Y:S01]  /*0580*/  IMAD.MOV.U32 R6, RZ, RZ, R12 ;  /* 0x000000ffff067224 */ /* 0x000fe200078e000c */
[----:B------:R-:W-:Y:S01]  /*0590*/  MOV R0, 0x5c0 ;  /* 0x000005c000007802 */ /* 0x000fe20000000f00 */
[----:B------:R-:W-:-:S07]  /*05a0*/  IMAD.MOV.U32 R7, RZ, RZ, R13 ;  /* 0x000000ffff077224 */ /* 0x000fce00078e000d */
[----:B------:R-:W-:Y:S05]  /*05b0*/  CALL.REL.NOINC `($__internal_0_$__cuda_sm20_div_rn_f64_full) ;  /* 0x0000001000307944 */ /* 0x000fea0003c00000 */
[----:B------:R-:W-:Y:S02]  /*05c0*/  IMAD.MOV.U32 R4, RZ, RZ, R6 ;  /* 0x000000ffff047224 */ /* 0x000fe400078e0006 */
[----:B------:R-:W-:-:S07]  /*05d0*/  IMAD.MOV.U32 R5, RZ, RZ, R7 ;  /* 0x000000ffff057224 */ /* 0x000fce00078e0007 */
.L_x_5:
[----:B------:R-:W-:Y:S05]  /*05e0*/  BSYNC.RECONVERGENT B1 ;  /* 0x0000000000017941 */ /* 0x000fea0003800200 */
.L_x_4:
[----:B------:R-:W-:Y:S01]  /*05f0*/  DMUL R6, R4, -R12 ;  /* 0x8000000c04067228 */ /* 0x000fe20000000000 */
[----:B------:R-:W-:Y:S01]  /*0600*/  IMAD.MOV.U32 R10, RZ, RZ, -0x314d23bc ;  /* 0xceb2dc44ff0a7424 */ /* 0x000fe200078e00ff */
[----:B------:R-:W-:Y:S01]  /*0610*/  MOV R11, 0x3ed087ff ;  /* 0x3ed087ff000b7802 */ /* 0x000fe20000000f00 */
[----:B------:R-:W-:Y:S01]  /*0620*/  UMOV UR4, 0x2fbe14b5 ;  /* 0x2fbe14b500047882 */ /* 0x000fe20000000000 */
[----:B------:R-:W-:-:S04]  /*0630*/  UMOV UR5, 0x3eb372fb ;  /* 0x3eb372fb00057882 */ /* 0x000fc80000000000 */
[----:B------:R-:W-:-:S08]  /*0640*/  DADD R4, R6, R12 ;  /* 0x0000000006047229 */ /* 0x000fd0000000000c */
[----:B------:R-:W-:-:S08]  /*0650*/  DMUL R8, R4, R4 ;  /* 0x0000000404087228 */ /* 0x000fd00000000000 */
        /* <DEDUP_REMOVED lines=19> */
[----:B------:R-:W-:-:S08]  /*0790*/  DMUL R10, R8, R10 ;  /* 0x0000000a080a7228 */ /* 0x000fd00000000000 */
[----:B------:R-:W-:-:S08]  /*07a0*/  DFMA R10, R4, R10, R6 ;  /* 0x0000000a040a722b */ /* 0x000fd00000000006 */
[----:B------:R-:W-:Y:S01]  /*07b0*/  DADD R8, R10, R12 ;  /* 0x000000000a087229 */ /* 0x000fe2000000000c */
[----:B------:R-:W-:Y:S10]  /*07c0*/  BRA `(.L_x_6) ;  /* 0x0000000400447947 */ /* 0x000ff40003800000 */
.L_x_3:
[----:B------:R-:W-:-:S10]  /*07d0*/  DADD R6, R12, 1 ;  /* 0x3ff000000c067429 */ /* 0x000fd40000000000 */
[----:B------:R-:W-:Y:S01]  /*07e0*/  ISETP.GT.AND P0, PT, R7, 0xfffff, PT ;  /* 0x000fffff0700780c */ /* 0x000fe20003f04270 */
[----:B------:R-:W-:Y:S02]  /*07f0*/  IMAD.MOV.U32 R8, RZ, RZ, R6 ;  /* 0x000000ffff087224 */ /* 0x000fe400078e0006 */
[----:B------:R-:W-:-:S10]  /*0800*/  IMAD.MOV.U32 R9, RZ, RZ, R7 ;  /* 0x000000ffff097224 */ /* 0x000fd400078e0007 */
[----:B------:R-:W-:-:S10]  /*0810*/  @!P0 DMUL R8, R8, 1.80143985094819840000e+16 ;  /* 0x4350000008088828 */ /* 0x000fd40000000000 */
[----:B------:R-:W-:Y:S01]  /*0820*/  @!P0 IMAD.MOV.U32 R7, RZ, RZ, R9 ;  /* 0x000000ffff078224 */ /* 0x000fe200078e0009 */
[----:B------:R-:W-:-:S03]  /*0830*/  @!P0 MOV R6, R8 ;  /* 0x0000000800068202 */ /* 0x000fc60000000f00 */
[----:B------:R-:W-:-:S05]  /*0840*/  VIADD R0, R7, 0xffffffff ;  /* 0xffffffff07007836 */ /* 0x000fca0000000000 */
[----:B------:R-:W-:Y:S01]  /*0850*/  ISETP.GT.U32.AND P1, PT, R0, 0x7feffffe, PT ;  /* 0x7feffffe0000780c */ /* 0x000fe20003f24070 */
[----:B------:R-:W-:Y:S02]  /*0860*/  IMAD.MOV.U32 R0, RZ, RZ, -0x3ff ;  /* 0xfffffc01ff007424 */ /* 0x000fe400078e00ff */
[----:B------:R-:W-:-:S10]  /*0870*/  @!P0 IMAD.MOV.U32 R0, RZ, RZ, -0x435 ;  /* 0xfffffbcbff008424 */ /* 0x000fd400078e00ff */
[----:B------:R-:W-:Y:S05]  /*0880*/  @P1 BRA `(.L_x_7) ;  /* 0x0000000000fc1947 */ /* 0x000fea0003800000 */
[----:B------:R-:W-:Y:S01]  /*0890*/  LOP3.LUT R8, R7, 0xfffff, RZ, 0xc0, !PT ;  /* 0x000fffff07087812 */ /* 0x000fe200078ec0ff */
[----:B------:R-:W-:Y:S01]  /*08a0*/  IMAD.MOV.U32 R10, RZ, RZ, RZ ;  /* 0x000000ffff0a7224 */ /* 0x000fe200078e00ff */
[----:B------:R-:W-:Y:S01]  /*08b0*/  UMOV UR4, 0x3ae80f1e ;  /* 0x3ae80f1e00047882 */ /* 0x000fe20000000000 */
[----:B------:R-:W-:Y:S01]  /*08c0*/  IMAD.MOV.U32 R20, RZ, RZ, -0x748574fc ;  /* 0x8b7a8b04ff147424 */ /* 0x000fe200078e00ff */
[----:B------:R-:W-:Y:S01]  /*08d0*/  LOP3.LUT R9, R8, 0x3ff00000, RZ, 0xfc, !PT ;  /* 0x3ff0000008097812 */ /* 0x000fe200078efcff */
[----:B------:R-:W-:Y:S01]  /*08e0*/  IMAD.MOV.U32 R8, RZ, RZ, R6 ;  /* 0x000000ffff087224 */ /* 0x000fe200078e0006 */
[----:B------:R-:W-:Y:S01]  /*08f0*/  UMOV UR5, 0x3eb1380b ;  /* 0x3eb1380b00057882 */ /* 0x000fe20000000000 */
[----:B------:R-:W-:Y:S01]  /*0900*/  IMAD.MOV.U32 R21, RZ, RZ, 0x3ed0ee25 ;  /* 0x3ed0ee25ff157424 */ /* 0x000fe200078e00ff */
[----:B------:R-:W-:Y:S01]  /*0910*/  ISETP.GE.U32.AND P0, PT, R9, 0x3ff6a09f, PT ;  /* 0x3ff6a09f0900780c */ /* 0x000fe20003f06070 */
[----:B------:R-:W-:Y:S01]  /*0920*/  IMAD.MOV.U32 R25, RZ, RZ, 0x43300000 ;  /* 0x43300000ff197424 */ /* 0x000fe200078e00ff */
[----:B------:R-:W-:Y:S01]  /*0930*/  LEA.HI R0, R7, R0, RZ, 0xc ;  /* 0x0000000007007211 */ /* 0x000fe200078f60ff */
[----:B------:R-:W-:Y:S01]  /*0940*/  UMOV UR6, 0x80000000 ;  /* 0x8000000000067882 */ /* 0x000fe20000000000 */
[----:B------:R-:W-:-:S09]  /*0950*/  UMOV UR7, 0x43300000 ;  /* 0x4330000000077882 */ /* 0x000fd20000000000 */
[----:B------:R-:W-:Y:S01]  /*0960*/  @P0 VIADD R11, R9, 0xfff00000 ;  /* 0xfff00000090b0836 */ /* 0x000fe20000000000 */
[----:B------:R-:W-:-:S03]  /*0970*/  @P0 IADD3 R0, PT, PT, R0, 0x1, RZ ;  /* 0x0000000100000810 */ /* 0x000fc60007ffe0ff */
[----:B------:R-:W-:Y:S01]  /*0980*/  @P0 IMAD.MOV.U32 R9, RZ, RZ, R11 ;  /* 0x000000ffff090224 */ /* 0x000fe200078e000b */
[----:B------:R-:W-:-:S05]  /*0990*/  LOP3.LUT R24, R0, 0x80000000, RZ, 0x3c, !PT ;  /* 0x8000000000187812 */ /* 0x000fca00078e3cff */
[C---:B------:R-:W-:Y:S02]  /*09a0*/  DADD R18, R8.reuse, 1 ;  /* 0x3ff0000008127429 */ /* 0x040fe40000000000 */
[----:B------:R-:W-:-:S04]  /*09b0*/  DADD R8, R8, -1 ;  /* 0xbff0000008087429 */ /* 0x000fc80000000000 */
[----:B------:R-:W0:Y:S02]  /*09c0*/  MUFU.RCP64H R11, R19 ;  /* 0x00000013000b7308 */ /* 0x000e240000001800 */
[----:B0-----:R-:W-:-:S08]  /*09d0*/  DFMA R12, -R18, R10, 1 ;  /* 0x3ff00000120c742b */ /* 0x001fd0000000010a */
[----:B------:R-:W-:-:S08]  /*09e0*/  DFMA R12, R12, R12, R12 ;  /* 0x0000000c0c0c722b */ /* 0x000fd0000000000c */
[----:B------:R-:W-:-:S08]  /*09f0*/  DFMA R10, R10, R12, R10 ;  /* 0x0000000c0a0a722b */ /* 0x000fd0000000000a */
[----:B------:R-:W-:-:S08]  /*0a00*/  DMUL R12, R8, R10 ;  /* 0x0000000a080c7228 */ /* 0x000fd00000000000 */
[----:B------:R-:W-:-:S08]  /*0a10*/  DFMA R12, R8, R10, R12 ;  /* 0x0000000a080c722b */ /* 0x000fd0000000000c */
[----:B------:R-:W-:Y:S02]  /*0a20*/  DMUL R14, R12, R12 ;  /* 0x0000000c0c0e7228 */ /* 0x000fe40000000000 */
[----:B------:R-:W-:-:S06]  /*0a30*/  DADD R6, R8, -R12 ;  /* 0x0000000008067229 */ /* 0x000fcc000000080c */
[----:B------:R-:W-:Y:S01]  /*0a40*/  DFMA R18, R14, UR4, R20 ;  /* 0x000000040e127c2b */ /* 0x000fe20008000014 */
[----:B------:R-:W-:Y:S01]  /*0a50*/  UMOV UR4, 0x9f02676f ;  /* 0x9f02676f00047882 */ /* 0x000fe20000000000 */
[----:B------:R-:W-:Y:S01]  /*0a60*/  UMOV UR5, 0x3ef3b266 ;  /* 0x3ef3b26600057882 */ /* 0x000fe20000000000 */
[----:B------:R-:W-:Y:S02]  /*0a70*/  DADD R20, R6, R6 ;  /* 0x0000000006147229 */ /* 0x000fe40000000006 */
[----:B------:R-:W-:Y:S01]  /*0a80*/  DADD R6, R24, -UR6 ;  /* 0x8000000618067e29 */ /* 0x000fe20008000000 */
[----:B------:R-:W-:Y:S01]  /*0a90*/  UMOV UR6, 0xfefa39ef ;  /* 0xfefa39ef00067882 */ /* 0x000fe20000000000 */
[----:B------:R-:W-:Y:S01]  /*0aa0*/  UMOV UR7, 0x3fe62e42 ;  /* 0x3fe62e4200077882 */ /* 0x000fe20000000000 */
[----:B------:R-:W-:Y:S01]  /*0ab0*/  DFMA R18, R14, R18, UR4 ;  /* 0x000000040e127e2b */ /* 0x000fe20008000012 */
[----:B------:R-:W-:Y:S01]  /*0ac0*/  UMOV UR4, 0xa9ab0956 ;  /* 0xa9ab095600047882 */ /* 0x000fe20000000000 */
[----:B------:R-:W-:Y:S01]  /*0ad0*/  UMOV UR5, 0x3f1745cb ;  /* 0x3f1745cb00057882 */ /* 0x000fe20000000000 */
[----:B------:R-:W-:-:S02]  /*0ae0*/  DFMA R20, R8, -R12, R20 ;  /* 0x8000000c0814722b */ /* 0x000fc40000000014 */
[----:B------:R-:W-:-:S03]  /*0af0*/  DFMA R8, R6, UR6, R12 ;  /* 0x0000000606087c2b */ /* 0x000fc6000800000c */
[----:B------:R-:W-:Y:S01]  /*0b00*/  DFMA R18, R14, R18, UR4 ;  /* 0x000000040e127e2b */ /* 0x000fe20008000012 */
[----:B------:R-:W-:Y:S01]  /*0b10*/  UMOV UR4, 0x2d1b5154 ;  /* 0x2d1b515400047882 */ /* 0x000fe20000000000 */
[----:B------:R-:W-:Y:S01]  /*0b20*/  UMOV UR5, 0x3f3c71c7 ;  /* 0x3f3c71c700057882 */ /* 0x000fe20000000000 */
[----:B------:R-:W-:Y:S02]  /*0b30*/  DMUL R20, R10, R20 ;  /* 0x000000140a147228 */ /* 0x000fe40000000000 */
[----:B------:R-:W-:-:S03]  /*0b40*/  DFMA R4, R6, -R4, R8 ;  /* 0x800000040604722b */ /* 0x000fc60000000008 */
[----:B------:R-:W-:Y:S01]  /*0b50*/  DFMA R18, R14, R18, UR4 ;  /* 0x000000040e127e2b */ /* 0x000fe20008000012 */
[----:B------:R-:W-:Y:S01]  /*0b60*/  UMOV UR4, 0x923be72d ;  /* 0x923be72d00047882 */ /* 0x000fe20000000000 */
[----:B------:R-:W-:-:S03]  /*0b70*/  UMOV UR5, 0x3f624924 ;  /* 0x3f62492400057882 */ /* 0x000fc60000000000 */
[----:B------:R-:W-:-:S03]  /*0b80*/  DADD R4, -R12, R4 ;  /* 0x000000000c047229 */ /* 0x000fc60000000104 */
        /* <DEDUP_REMOVED lines=9> */
[----:B------:R-:W-:-:S08]  /*0c20*/  DMUL R18, R14, R18 ;  /* 0x000000120e127228 */ /* 0x000fd00000000000 */
[----:B------:R-:W-:-:S08]  /*0c30*/  DFMA R18, R12, R18, R20 ;  /* 0x000000120c12722b */ /* 0x000fd00000000014 */
[----:B------:R-:W-:-:S08]  /*0c40*/  DADD R4, R18, -R4 ;  /* 0x0000000012047229 */ /* 0x000fd00000000804 */
[----:B------:R-:W-:-:S08]  /*0c50*/  DFMA R4, R6, UR4, R4 ;  /* 0x0000000406047c2b */ /* 0x000fd00008000004 */
[----:B------:R-:W-:Y:S01]  /*0c60*/  DADD R8, R8, R4 ;  /* 0x0000000008087229 */ /* 0x000fe20000000004 */
[----:B------:R-:W-:Y:S10]  /*0c70*/  BRA `(.L_x_6) ;  /* 0x0000000000187947 */ /* 0x000ff40003800000 */
.L_x_7:
[----:B------:R-:W-:Y:S01]  /*0c80*/  IMAD.MOV.U32 R4, RZ, RZ, 0x0 ;  /* 0x00000000ff047424 */ /* 0x000fe200078e00ff */
[----:B------:R-:W-:Y:S01]  /*0c90*/  LOP3.LUT P0, RZ, R9, 0x7fffffff, RZ, 0xc0, !PT ;  /* 0x7fffffff09ff7812 */ /* 0x000fe2000780c0ff */
[----:B------:R-:W-:-:S06]  /*0ca0*/  IMAD.MOV.U32 R5, RZ, RZ, 0x7ff00000 ;  /* 0x7ff00000ff057424 */ /* 0x000fcc00078e00ff */
[----:B------:R-:W-:-:S10]  /*0cb0*/  DFMA R4, R8, R4, +INF ;  /* 0x7ff000000804742b */ /* 0x000fd40000000004 */
[----:B------:R-:W-:Y:S02]  /*0cc0*/  FSEL R8, R4, RZ, P0 ;  /* 0x000000ff04087208 */ /* 0x000fe40000000000 */
[----:B------:R-:W-:-:S07]  /*0cd0*/  FSEL R9, R5, -QNAN , P0 ;  /* 0xfff0000005097808 */ /* 0x000fce0000000000 */
.L_x_6:
[----:B------:R-:W-:Y:S05]  /*0ce0*/  BSYNC.RECONVERGENT B0 ;  /* 0x0000000000007941 */ /* 0x000fea0003800200 */
.L_x_2:
[----:B------:R-:W-:Y:S01]  /*0cf0*/  LOP3.LUT R5, R9, 0x7fffffff, RZ, 0xc0, !PT ;  /* 0x7fffffff09057812 */ /* 0x000fe200078ec0ff */
[----:B------:R-:W-:Y:S01]  /*0d00*/  IMAD.MOV.U32 R4, RZ, RZ, R8 ;  /* 0x000000ffff047224 */ /* 0x000fe200078e0008 */
[----:B------:R-:W-:Y:S01]  /*0d10*/  UMOV UR4, 0x24dd2f1a ;  /* 0x24dd2f1a00047882 */ /* 0x000fe20000000000 */
[----:B------:R-:W-:Y:S01]  /*0d20*/  UMOV UR5, 0x3fe4f922 ;  /* 0x3fe4f92200057882 */ /* 0x000fe20000000000 */
[----:B------:R-:W-:Y:S03]  /*0d30*/  BSSY.RECONVERGENT B0, `(.L_x_8) ;  /* 0x000005f000007945 */ /* 0x000fe60003800200 */
[----:B------:R-:W-:-:S14]  /*0d40*/  DSETP.GE.AND P0, PT, R4, UR4, PT ;  /* 0x0000000404007e2a */ /* 0x000fdc000bf06000 */
[----:B------:R-:W-:Y:S05]  /*0d50*/  @!P0 BRA `(.L_x_9) ;  /* 0x0000000000e48947 */ /* 0x000fea0003800000 */
[----:B------:R-:W-:Y:S01]  /*0d60*/  DADD R10, R4, R4 ;  /* 0x00000000040a7229 */ /* 0x000fe20000000004 */
[----:B------:R-:W-:Y:S01]  /*0d70*/  UMOV UR4, 0xfefa39ef ;  /* 0xfefa39ef00047882 */ /* 0x000fe20000000000 */
[----:B------:R-:W-:Y:S01]  /*0d80*/  UMOV UR5, 0x3fe62e42 ;  /* 0x3fe62e4200057882 */ /* 0x000fe20000000000 */
[----:B------:R-:W-:Y:S01]  /*0d90*/  IMAD.MOV.U32 R12, RZ, RZ, -0x7649667 ;  /* 0xf89b6999ff0c7424 */ /* 0x000fe200078e00ff */
[----:B------:R-:W-:Y:S01]  /*0da0*/  ISETP.GT.U32.AND P0, PT, R5, 0x40330fc1, PT ;  /* 0x40330fc10500780c */ /* 0x000fe20003f04070 */
[----:B------:R-:W-:Y:S01]  /*0db0*/  IMAD.MOV.U32 R13, RZ, RZ, 0x3e928a27 ;  /* 0x3e928a27ff0d7424 */ /* 0x000fe200078e00ff */
[----:B------:R-:W0:Y:S02]  /*0dc0*/  F2F.F32.F64 R0, R10 ;  /* 0x0000000a00007310 */ /* 0x000e240000301000 */
[----:B0-----:R-:W-:-:S06]  /*0dd0*/  FMUL R0, R0, 1.4426950216293334961 ;  /* 0x3fb8aa3b00007820 */ /* 0x001fcc0000400000 */
[----:B------:R-:W0:Y:S08]  /*0de0*/  FRND R0, R0 ;  /* 0x0000000000007307 */ /* 0x000e300000201000 */
[----:B0-----:R0:W1:Y:S08]  /*0df0*/  F2F.F64.F32 R6, R0 ;  /* 0x0000000000067310 */ /* 0x0010700000201800 */
[----:B0-----:R-:W0:Y:S01]  /*0e00*/  MUFU.EX2 R0, R0 ;  /* 0x0000000000007308 */ /* 0x001e220000000800 */
[----:B-1----:R-:W-:Y:S01]  /*0e10*/  DFMA R6, R6, -UR4, R10 ;  /* 0x8000000406067c2b */ /* 0x002fe2000800000a */
[----:B------:R-:W-:Y:S01]  /*0e20*/  UMOV UR4, 0xa4741b81 ;  /* 0xa4741b8100047882 */ /* 0x000fe20000000000 */
[----:B------:R-:W-:-:S06]  /*0e30*/  UMOV UR5, 0x3e5ae904 ;  /* 0x3e5ae90400057882 */ /* 0x000fcc0000000000 */
[C---:B------:R-:W-:Y:S01]  /*0e40*/  DFMA R12, R6.reuse, UR4, R12 ;  /* 0x00000004060c7c2b */ /* 0x040fe2000800000c */
[----:B------:R-:W-:Y:S01]  /*0e50*/  UMOV UR4, 0x15ff7e07 ;  /* 0x15ff7e0700047882 */ /* 0x000fe20000000000 */
[----:B------:R-:W-:Y:S01]  /*0e60*/  UMOV UR5, 0x3ec71de7 ;  /* 0x3ec71de700057882 */ /* 0x000fe20000000000 */
[----:B0-----:R-:W0:Y:S05]  /*0e70*/  F2F.F64.F32 R10, R0 ;  /* 0x00000000000a7310 */ /* 0x001e2a0000201800 */
[----:B------:R-:W-:Y:S01]  /*0e80*/  DFMA R12, R6, R12, UR4 ;  /* 0x00000004060c7e2b */ /* 0x000fe2000800000c */
[----:B------:R-:W-:Y:S01]  /*0e90*/  UMOV UR4, 0x6b0ac45a ;  /* 0x6b0ac45a00047882 */ /* 0x000fe20000000000 */
[----:B------:R-:W-:-:S06]  /*0ea0*/  UMOV UR5, 0x3efa019a ;  /* 0x3efa019a00057882 */ /* 0x000fcc0000000000 */
[----:B------:R-:W-:Y:S01]  /*0eb0*/  DFMA R12, R6, R12, UR4 ;  /* 0x00000004060c7e2b */ /* 0x000fe2000800000c */
[----:B------:R-:W-:Y:S01]  /*0ec0*/  UMOV UR4, 0x17eed94f ;  /* 0x17eed94f00047882 */ /* 0x000fe20000000000 */
[----:B------:R-:W-:Y:S01]  /*0ed0*/  UMOV UR5, 0x3f2a01a0 ;  /* 0x3f2a01a000057882 */ /* 0x000fe20000000000 */
[----:B0-----:R-:W-:-:S05]  /*0ee0*/  DADD R14, -R10, 1 ;  /* 0x3ff000000a0e7429 */ /* 0x001fca0000000100 */
        /* <DEDUP_REMOVED lines=17> */
[----:B------:R-:W-:Y:S01]  /*1000*/  DFMA R12, R6, R12, R6 ;  /* 0x0000000c060c722b */ /* 0x000fe20000000006 */
[----:B------:R-:W-:-:S07]  /*1010*/  MOV R6, RZ ;  /* 0x000000ff00067202 */ /* 0x000fce0000000f00 */
[----:B------:R-:W-:-:S08]  /*1020*/  DFMA R12, -R12, R10, R14 ;  /* 0x0000000a0c0c722b */ /* 0x000fd0000000010e */
[----:B------:R-:W-:-:S06]  /*1030*/  DADD R12, -R12, 2 ;  /* 0x400000000c0c7429 */ /* 0x000fcc0000000100 */
[----:B------:R-:W0:Y:S02]  /*1040*/  MUFU.RCP64H R7, R13 ;  /* 0x0000000d00077308 */ /* 0x000e240000001800 */
[----:B0-----:R-:W-:-:S08]  /*1050*/  DFMA R10, -R12, R6, 1 ;  /* 0x3ff000000c0a742b */ /* 0x001fd00000000106 */
[----:B------:R-:W-:-:S08]  /*1060*/  DFMA R10, R10, R10, R10 ;  /* 0x0000000a0a0a722b */ /* 0x000fd0000000000a */
[----:B------:R-:W-:Y:S01]  /*1070*/  DFMA R10, R6, R10, R6 ;  /* 0x0000000a060a722b */ /* 0x000fe20000000006 */
[----:B------:R-:W-:Y:S02]  /*1080*/  IMAD.MOV.U32 R6, RZ, RZ, 0x0 ;  /* 0x00000000ff067424 */ /* 0x000fe400078e00ff */
[----:B------:R-:W-:-:S06]  /*1090*/  IMAD.MOV.U32 R7, RZ, RZ, 0x40000000 ;  /* 0x40000000ff077424 */ /* 0x000fcc00078e00ff */
[----:B------:R-:W-:-:S10]  /*10a0*/  DFMA R10, R10, -R6, 1 ;  /* 0x3ff000000a0a742b */ /* 0x000fd40000000806 */
[----:B------:R-:W-:Y:S02]  /*10b0*/  FSEL R5, R11, 1.875, !P0 ;  /* 0x3ff000000b057808 */ /* 0x000fe40004000000 */
[----:B------:R-:W-:Y:S02]  /*10c0*/  FSEL R8, R10, RZ, !P0 ;  /* 0x000000ff0a087208 */ /* 0x000fe40004000000 */
[----:B------:R-:W-:Y:S01]  /*10d0*/  LOP3.LUT R9, R5, 0x80000000, R9, 0xb8, !PT ;  /* 0x8000000005097812 */ /* 0x000fe200078eb809 */
[----:B------:R-:W-:Y:S06]  /*10e0*/  BRA `(.L_x_10) ;  /* 0x00000000008c7947 */ /* 0x000fec0003800000 */
.L_x_9:
[----:B------:R-:W-:Y:S01]  /*10f0*/  DMUL R4, R8, R8 ;  /* 0x0000000808047228 */ /* 0x000fe20000000000 */
[----:B------:R-:W-:Y:S01]  /*1100*/  IMAD.MOV.U32 R6, RZ, RZ, 0x420afc3d ;  /* 0x420afc3dff067424 */ /* 0x000fe200078e00ff */
[----:B------:R-:W-:Y:S01]  /*1110*/  UMOV UR4, 0xe2f5e964 ;  /* 0xe2f5e96400047882 */ /* 0x000fe20000000000 */
[----:B------:R-:W-:Y:S01]  /*1120*/  IMAD.MOV.U32 R7, RZ, RZ, 0x3f14359f ;  /* 0x3f14359fff077424 */ /* 0x000fe200078e00ff */
[----:B------:R-:W-:-:S05]  /*1130*/  UMOV UR5, 0x3ef0bc46 ;  /* 0x3ef0bc4600057882 */ /* 0x000fca0000000000 */
[----:B------:R-:W-:Y:S01]  /*1140*/  DFMA R6, R4, -UR4, R6 ;  /* 0x8000000404067c2b */ /* 0x000fe20008000006 */
[----:B------:R-:W-:Y:S01]  /*1150*/  UMOV UR4, 0x728c5d84 ;  /* 0x728c5d8400047882 */ /* 0x000fe20000000000 */
[----:B------:R-:W-:-:S06]  /*1160*/  UMOV UR5, 0x3f2df9f0 ;  /* 0x3f2df9f000057882 */ /* 0x000fcc0000000000 */
[----:B------:R-:W-:Y:S01]  /*1170*/  DFMA R6, R4, R6, -UR4 ;  /* 0x8000000404067e2b */ /* 0x000fe20008000006 */
[----:B------:R-:W-:Y:S01]  /*1180*/  UMOV UR4, 0xcec4f033 ;  /* 0xcec4f03300047882 */ /* 0x000fe20000000000 */
[----:B------:R-:W-:-:S06]  /*1190*/  UMOV UR5, 0x3f4337d1 ;  /* 0x3f4337d100057882 */ /* 0x000fcc0000000000 */
[----:B------:R-:W-:Y:S01]  /*11a0*/  DFMA R6, R4, R6, UR4 ;  /* 0x0000000404067e2b */ /* 0x000fe20008000006 */
        /* <DEDUP_REMOVED lines=20> */
[----:B------:R-:W-:-:S08]  /*12f0*/  DFMA R6, R4, R6, -UR4 ;  /* 0x8000000404067e2b */ /* 0x000fd00008000006 */
[----:B------:R-:W-:-:S08]  /*1300*/  DFMA R6, R4, R6, RZ ;  /* 0x000000060406722b */ /* 0x000fd000000000ff */
[----:B------:R-:W-:-:S11]  /*1310*/  DFMA R8, R6, R8, R8 ;  /* 0x000000080608722b */ /* 0x000fd60000000008 */
.L_x_10:
[----:B------:R-:W-:Y:S05]  /*1320*/  BSYNC.RECONVERGENT B0 ;  /* 0x0000000000007941 */ /* 0x000fea0003800200 */
.L_x_8:
[----:B------:R-:W-:Y:S01]  /*1330*/  FMUL R0, R3, 1.4426950216293334961 ;  /* 0x3fb8aa3b03007820 */ /* 0x000fe20000400000 */
[----:B------:R-:W-:Y:S01]  /*1340*/  DMUL R6, R16, R8 ;  /* 0x0000000810067228 */ /* 0x000fe20000000000 */
[----:B------:R-:W-:Y:S03]  /*1350*/  BSSY.RECONVERGENT B0, `(.L_x_11) ;  /* 0x000001c000007945 */ /* 0x000fe60003800200 */
[----:B------:R-:W-:-:S06]  /*1360*/  FSETP.GEU.AND P0, PT, R0, -126, PT ;  /* 0xc2fc00000000780b */ /* 0x000fcc0003f0e000 */
[----:B------:R0:W1:Y:S07]  /*1370*/  F2F.F32.F64 R6, R6 ;  /* 0x0000000600067310 */ /* 0x00006e0000301000 */
[----:B------:R-:W-:-:S04]  /*1380*/  @!P0 FMUL R0, R0, 0.5 ;  /* 0x3f00000000008820 */ /* 0x000fc80000400000 */
[----:B------:R-:W2:Y:S02]  /*1390*/  MUFU.EX2 R4, R0 ;  /* 0x0000000000047308 */ /* 0x000ea40000000800 */
[----:B--2---:R-:W-:Y:S01]  /*13a0*/  @!P0 FMUL R4, R4, R4 ;  /* 0x0000000404048220 */ /* 0x004fe20000400000 */
[----:B------:R-:W-:-:S03]  /*13b0*/  FSETP.GTU.AND P0, PT, R3, -0.60000002384185791016, PT ;  /* 0xbf19999a0300780b */ /* 0x000fc60003f0c000 */
[----:B------:R-:W-:-:S04]  /*13c0*/  FADD R5, R4, R4 ;  /* 0x0000000404057221 */ /* 0x000fc80000000000 */
[----:B------:R-:W-:-:S06]  /*13d0*/  FFMA R5, R4, R4, R5 ;  /* 0x0000000404057223 */ /* 0x000fcc0000000005 */
[----:B01----:R-:W-:Y:S05]  /*13e0*/  @P0 BRA `(.L_x_12) ;  /* 0x0000000000240947 */ /* 0x003fea0003800000 */
[C---:B------:R-:W-:Y:S01]  /*13f0*/  FADD R0, R5.reuse, 2 ;  /* 0x4000000005007421 */ /* 0x040fe20000000000 */
[----:B------:R-:W-:-:S04]  /*1400*/  FMUL R4, R5, 16777216 ;  /* 0x4b80000005047820 */ /* 0x000fc80000400000 */
[----:B------:R-:W-:-:S04]  /*1410*/  FSETP.GEU.AND P0, PT, |R0|, 1.175494350822287508e-38, PT ;  /* 0x008000000000780b */ /* 0x000fc80003f0e200 */
[----:B------:R-:W-:-:S09]  /*1420*/  FSEL R5, R4, R5, !P0 ;  /* 0x0000000504057208 */ /* 0x000fd20004000000 */
[----:B------:R-:W-:-:S06]  /*1430*/  @!P0 FMUL R0, R0, 16777216 ;  /* 0x4b80000000008820 */ /* 0x000fcc0000400000 */
[----:B------:R-:W0:Y:S02]  /*1440*/  MUFU.RCP R0, R0 ;  /* 0x0000000000007308 */ /* 0x000e240000001000 */
[----:B0-----:R-:W-:-:S04]  /*1450*/  FMUL R4, R0, R5 ;  /* 0x0000000500047220 */ /* 0x001fc80000400000 */
[----:B------:R-:W-:Y:S01]  /*1460*/  FMUL R3, R4, R3 ;  /* 0x0000000304037220 */ /* 0x000fe20000400000 */
[----:B------:R-:W-:Y:S06]  /*1470*/  BRA `(.L_x_13) ;  /* 0x0000000000247947 */ /* 0x000fec0003800000 */
.L_x_12:
[----:B------:R-:W-:Y:S01]  /*1480*/  FADD R5, R5, 2 ;  /* 0x4000000005057421 */ /* 0x000fe20000000000 */
[----:B------:R-:W-:-:S04]  /*1490*/  FMUL R0, R3, 16777216 ;  /* 0x4b80000003007820 */ /* 0x000fc80000400000 */
[----:B------:R-:W-:-:S04]  /*14a0*/  FSETP.GEU.AND P0, PT, |R5|, 1.175494350822287508e-38, PT ;  /* 0x008000000500780b */ /* 0x000fc80003f0e200 */
[----:B------:R-:W-:-:S09]  /*14b0*/  FSEL R0, R0, R3, !P0 ;  /* 0x0000000300007208 */ /* 0x000fd20004000000 */
[----:B------:R-:W-:-:S06]  /*14c0*/  @!P0 FMUL R5, R5, 16777216 ;  /* 0x4b80000005058820 */ /* 0x000fcc0000400000 */
[----:B------:R-:W0:Y:S02]  /*14d0*/  MUFU.RCP R5, R5 ;  /* 0x0000000500057308 */ /* 0x000e240000001000 */
[----:B0-----:R-:W-:-:S04]  /*14e0*/  FMUL R0, R5, R0 ;  /* 0x0000000005007220 */ /* 0x001fc80000400000 */
[----:B------:R-:W-:-:S04]  /*14f0*/  FADD R0, R0, R0 ;  /* 0x0000000000007221 */ /* 0x000fc80000000000 */
[----:B------:R-:W-:-:S07]  /*1500*/  FADD R3, -R0, R3 ;  /* 0x0000000300037221 */ /* 0x000fce0000000100 */
.L_x_13:
[----:B------:R-:W-:Y:S05]  /*1510*/  BSYNC.RECONVERGENT B0 ;  /* 0x0000000000007941 */ /* 0x000fea0003800200 */
.L_x_11:
[----:B------:R-:W-:Y:S01]  /*1520*/  FADD R10, -R6, R3 ;  /* 0x00000003060a7221 */ /* 0x000fe20000000100 */
[----:B------:R0:W1:Y:S01]  /*1530*/  F2F.F64.F32 R18, R6 ;  /* 0x0000000600127310 */ /* 0x0000620000201800 */
[----:B------:R-:W-:Y:S01]  /*1540*/  MOV R0, 0x0 ;  /* 0x0000000000007802 */ /* 0x000fe20000000f00 */
[----:B------:R-:W2:Y:S01]  /*1550*/  LDCU.64 UR4, c[0x4][0x10] ;  /* 0x01000200ff0477ac */ /* 0x000ea20008000a00 */
[----:B------:R-:W-:Y:S02]  /*1560*/  IMAD.MOV.U32 R7, RZ, RZ, R2 ;  /* 0x000000ffff077224 */ /* 0x000fe400078e0002 */
[----:B------:R3:W4:Y:S03]  /*1570*/  LDC.64 R12, c[0x4][R0] ;  /* 0x01000000000c7b82 */ /* 0x0007260000000a00 */
[----:B------:R-:W-:Y:S01]  /*1580*/  F2F.F64.F32 R8, R3 ;  /* 0x0000000300087310 */ /* 0x000fe20000201800 */
[----:B0-----:R-:W-:Y:S01]  /*1590*/  MOV R6, R22 ;  /* 0x0000001600067202 */ /* 0x001fe20000000f00 */
[----:B-1----:R3:W-:Y:S06]  /*15a0*/  STL.128 [R1], R16 ;  /* 0x0000001001007387 */ /* 0x0027ec0000100c00 */
[----:B------:R-:W0:Y:S01]  /*15b0*/  F2F.F64.F32 R10, |R10| ;  /* 0x4000000a000a7310 */ /* 0x000e220000201800 */
[----:B--2---:R-:W-:-:S02]  /*15c0*/  IMAD.U32 R4, RZ, RZ, UR4 ;  /* 0x00000004ff047e24 */ /* 0x004fc4000f8e00ff */
[----:B------:R-:W-:Y:S01]  /*15d0*/  IMAD.U32 R5, RZ, RZ, UR5 ;  /* 0x00000005ff057e24 */ /* 0x000fe2000f8e00ff */
[----:B0-----:R3:W-:Y:S06]  /*15e0*/  STL.128 [R1+0x10], R8 ;  /* 0x0000100801007387 */ /* 0x0017ec0000100c00 */
[----:B------:R-:W-:-:S07]  /*15f0*/  LEPC R20, `(.L_x_14) ;  /* 0x000000001014794e */ /* 0x000fce0000000000 */
[----:B---34-:R-:W-:Y:S05]  /*1600*/  CALL.ABS.NOINC R12 ;  /* 0x000000000c007343 */ /* 0x018fea0003c00000 */
.L_x_14:
[----:B------:R-:W-:Y:S01]  /*1610*/  UMOV UR4, 0x9999999a ;  /* 0x9999999a00047882 */ /* 0x000fe20000000000 */
[----:B------:R-:W-:Y:S02]  /*1620*/  UMOV UR5, 0x3fb99999 ;  /* 0x3fb9999900057882 */ /* 0x000fe40000000000 */
[----:B------:R-:W-:-:S06]  /*1630*/  DADD R16, R16, UR4 ;  /* 0x0000000410107e29 */ /* 0x000fcc0008000000 */
[----:B------:R-:W0:Y:S02]  /*1640*/  F2F.F32.F64 R3, R16 ;  /* 0x0000001000037310 */ /* 0x000e240000301000 */
[----:B0-----:R-:W-:-:S13]  /*1650*/  FSETP.GEU.AND P0, PT, R3, 100, PT ;  /* 0x42c800000300780b */ /* 0x001fda0003f0e000 */
[----:B------:R-:W-:Y:S05]  /*1660*/  @!P0 BRA `(.L_x_15) ;  /* 0xffffffe800808947 */ /* 0x000fea000383ffff */
[----:B------:R-:W-:Y:S05]  /*1670*/  EXIT ;  /* 0x000000000000794d */ /* 0x000fea0003800000 */
        .weak           $__internal_0_$__cuda_sm20_div_rn_f64_full
        .type           $__internal_0_$__cuda_sm20_div_rn_f64_full,@function
        .size           $__internal_0_$__cuda_sm20_div_rn_f64_full,(.L_x_41 - $__internal_0_$__cuda_sm20_div_rn_f64_full)
$__internal_0_$__cuda_sm20_div_rn_f64_full:
[C---:B------:R-:W-:Y:S01]  /*1680*/  FSETP.GEU.AND P0, PT, |R9|.reuse, 1.469367938527859385e-39, PT ;  /* 0x001000000900780b */ /* 0x040fe20003f0e200 */
[----:B------:R-:W-:Y:S01]  /*1690*/  IMAD.MOV.U32 R18, RZ, RZ, 0x1 ;  /* 0x00000001ff127424 */ /* 0x000fe200078e00ff */
[----:B------:R-:W-:Y:S01]  /*16a0*/  LOP3.LUT R10, R9, 0x800fffff, RZ, 0xc0, !PT ;  /* 0x800fffff090a7812 */ /* 0x000fe200078ec0ff */
[----:B------:R-:W-:Y:S01]  /*16b0*/  BSSY.RECONVERGENT B2, `(.L_x_16) ;  /* 0x0000054000027945 */ /* 0x000fe20003800200 */
[C---:B------:R-:W-:Y:S02]  /*16c0*/  FSETP.GEU.AND P2, PT, |R7|.reuse, 1.469367938527859385e-39, PT ;  /* 0x001000000700780b */ /* 0x040fe40003f4e200 */
[----:B------:R-:W-:Y:S01]  /*16d0*/  LOP3.LUT R11, R10, 0x3ff00000, RZ, 0xfc, !PT ;  /* 0x3ff000000a0b7812 */ /* 0x000fe200078efcff */
[----:B------:R-:W-:Y:S01]  /*16e0*/  IMAD.MOV.U32 R10, RZ, RZ, R8 ;  /* 0x000000ffff0a7224 */ /* 0x000fe200078e0008 */
[----:B------:R-:W-:Y:S02]  /*16f0*/  LOP3.LUT R4, R7, 0x7ff00000, RZ, 0xc0, !PT ;  /* 0x7ff0000007047812 */ /* 0x000fe400078ec0ff */
[----:B------:R-:W-:-:S02]  /*1700*/  LOP3.LUT R23, R9, 0x7ff00000, RZ, 0xc0, !PT ;  /* 0x7ff0000009177812 */ /* 0x000fc400078ec0ff */
[----:B------:R-:W-:Y:S01]  /*1710*/  MOV R26, R4 ;  /* 0x00000004001a7202 */ /* 0x000fe20000000f00 */
[----:B------:R-:W-:Y:S01]  /*1720*/  @!P0 DMUL R10, R8, 8.98846567431157953865e+307 ;  /* 0x7fe00000080a8828 */ /* 0x000fe20000000000 */
[----:B------:R-:W-:-:S03]  /*1730*/  ISETP.GE.U32.AND P1, PT, R4, R23, PT ;  /* 0x000000170400720c */ /* 0x000fc60003f26070 */
[----:B------:R-:W-:Y:S01]  /*1740*/  @!P2 LOP3.LUT R5, R9, 0x7ff00000, RZ, 0xc0, !PT ;  /* 0x7ff000000905a812 */ /* 0x000fe200078ec0ff */
[----:B------:R-:W-:Y:S01]  /*1750*/  @!P2 IMAD.MOV.U32 R24, RZ, RZ, RZ ;  /* 0x000000ffff18a224 */ /* 0x000fe200078e00ff */
[----:B------:R-:W0:Y:S02]  /*1760*/  MUFU.RCP64H R19, R11 ;  /* 0x0000000b00137308 */ /* 0x000e240000001800 */
[----:B------:R-:W-:Y:S01]  /*1770*/  @!P2 ISETP.GE.U32.AND P3, PT, R4, R5, PT ;  /* 0x000000050400a20c */ /* 0x000fe20003f66070 */
[----:B------:R-:W-:Y:S01]  /*1780*/  IMAD.MOV.U32 R5, RZ, RZ, 0x1ca00000 ;  /* 0x1ca00000ff057424 */ /* 0x000fe200078e00ff */
[----:B------:R-:W-:-:S04]  /*1790*/  @!P0 LOP3.LUT R23, R11, 0x7ff00000, RZ, 0xc0, !PT ;  /* 0x7ff000000b178812 */ /* 0x000fc800078ec0ff */
[----:B------:R-:W-:Y:S01]  /*17a0*/  @!P2 SEL R21, R5, 0x63400000, !P3 ;  /* 0x634000000515a807 */ /* 0x000fe20005800000 */
[----:B------:R-:W-:-:S03]  /*17b0*/  VIADD R27, R23, 0xffffffff ;  /* 0xffffffff171b7836 */ /* 0x000fc60000000000 */
[----:B------:R-:W-:-:S04]  /*17c0*/  @!P2 LOP3.LUT R21, R21, 0x80000000, R7, 0xf8, !PT ;  /* 0x800000001515a812 */ /* 0x000fc800078ef807 */
[----:B------:R-:W-:Y:S01]  /*17d0*/  @!P2 LOP3.LUT R25, R21, 0x100000, RZ, 0xfc, !PT ;  /* 0x001000001519a812 */ /* 0x000fe200078efcff */
[----:B0-----:R-:W-:-:S08]  /*17e0*/  DFMA R14, R18, -R10, 1 ;  /* 0x3ff00000120e742b */ /* 0x001fd0000000080a */
[----:B------:R-:W-:-:S08]  /*17f0*/  DFMA R14, R14, R14, R14 ;  /* 0x0000000e0e0e722b */ /* 0x000fd0000000000e */
[----:B------:R-:W-:Y:S01]  /*1800*/  DFMA R18, R18, R14, R18 ;  /* 0x0000000e1212722b */ /* 0x000fe20000000012 */
[----:B------:R-:W-:Y:S01]  /*1810*/  SEL R15, R5, 0x63400000, !P1 ;  /* 0x63400000050f7807 */ /* 0x000fe20004800000 */
[----:B------:R-:W-:-:S03]  /*1820*/  IMAD.MOV.U32 R14, RZ, RZ, R6 ;  /* 0x000000ffff0e7224 */ /* 0x000fc600078e0006 */
[----:B------:R-:W-:-:S03]  /*1830*/  LOP3.LUT R15, R15, 0x800fffff, R7, 0xf8, !PT ;  /* 0x800fffff0f0f7812 */ /* 0x000fc600078ef807 */
[----:B------:R-:W-:-:S03]  /*1840*/  DFMA R20, R18, -R10, 1 ;  /* 0x3ff000001214742b */ /* 0x000fc6000000080a */
[----:B------:R-:W-:-:S05]  /*1850*/  @!P2 DFMA R14, R14, 2, -R24 ;  /* 0x400000000e0ea82b */ /* 0x000fca0000000818 */
[----:B------:R-:W-:-:S05]  /*1860*/  DFMA R18, R18, R20, R18 ;  /* 0x000000141212722b */ /* 0x000fca0000000012 */
[----:B------:R-:W-:-:S03]  /*1870*/  @!P2 LOP3.LUT R26, R15, 0x7ff00000, RZ, 0xc0, !PT ;  /* 0x7ff000000f1aa812 */ /* 0x000fc600078ec0ff */
[----:B------:R-:W-:Y:S02]  /*1880*/  DMUL R20, R18, R14 ;  /* 0x0000000e12147228 */ /* 0x000fe40000000000 */
[----:B------:R-:W-:-:S05]  /*1890*/  VIADD R24, R26, 0xffffffff ;  /* 0xffffffff1a187836 */ /* 0x000fca0000000000 */
[----:B------:R-:W-:Y:S01]  /*18a0*/  ISETP.GT.U32.AND P0, PT, R24, 0x7feffffe, PT ;  /* 0x7feffffe1800780c */ /* 0x000fe20003f04070 */
[----:B------:R-:W-:-:S03]  /*18b0*/  DFMA R24, R20, -R10, R14 ;  /* 0x8000000a1418722b */ /* 0x000fc6000000000e */
[----:B------:R-:W-:-:S05]  /*18c0*/  ISETP.GT.U32.OR P0, PT, R27, 0x7feffffe, P0 ;  /* 0x7feffffe1b00780c */ /* 0x000fca0000704470 */
[----:B------:R-:W-:-:S08]  /*18d0*/  DFMA R24, R18, R24, R20 ;  /* 0x000000181218722b */ /* 0x000fd00000000014 */
[----:B------:R-:W-:Y:S05]  /*18e0*/  @P0 BRA `(.L_x_17) ;  /* 0x00000000006c0947 */ /* 0x000fea0003800000 */
[----:B------:R-:W-:Y:S01]  /*18f0*/  LOP3.LUT R7, R9, 0x7ff00000, RZ, 0xc0, !PT ;  /* 0x7ff0000009077812 */ /* 0x000fe200078ec0ff */
[----:B------:R-:W-:-:S03]  /*1900*/  IMAD.MOV.U32 R18, RZ, RZ, RZ ;  /* 0x000000ffff127224 */ /* 0x000fc600078e00ff */
[CC--:B------:R-:W-:Y:S02]  /*1910*/  VIADDMNMX R6, R4.reuse, -R7.reuse, 0xb9600000, !PT ;  /* 0xb960000004067446 */ /* 0x0c0fe40007800907 */
[----:B------:R-:W-:Y:S02]  /*1920*/  ISETP.GE.U32.AND P0, PT, R4, R7, PT ;  /* 0x000000070400720c */ /* 0x000fe40003f06070 */
[----:B------:R-:W-:Y:S02]  /*1930*/  VIMNMX R6, PT, PT, R6, 0x46a00000, PT ;  /* 0x46a0000006067848 */ /* 0x000fe40003fe0100 */
[----:B------:R-:W-:-:S05]  /*1940*/  SEL R5, R5, 0x63400000, !P0 ;  /* 0x6340000005057807 */ /* 0x000fca0004000000 */
[----:B------:R-:W-:-:S04]  /*1950*/  IMAD.IADD R6, R6, 0x1, -R5 ;  /* 0x0000000106067824 */ /* 0x000fc800078e0a05 */
[----:B------:R-:W-:-:S06]  /*1960*/  VIADD R19, R6, 0x7fe00000 ;  /* 0x7fe0000006137836 */ /* 0x000fcc0000000000 */
[----:B------:R-:W-:-:S10]  /*1970*/  DMUL R4, R24, R18 ;  /* 0x0000001218047228 */ /* 0x000fd40000000000 */
[----:B------:R-:W-:-:S13]  /*1980*/  FSETP.GTU.AND P0, PT, |R5|, 1.469367938527859385e-39, PT ;  /* 0x001000000500780b */ /* 0x000fda0003f0c200 */
[----:B------:R-:W-:Y:S05]  /*1990*/  @P0 BRA `(.L_x_18) ;  /* 0x0000000000940947 */ /* 0x000fea0003800000 */
[----:B------:R-:W-:Y:S01]  /*19a0*/  DFMA R10, R24, -R10, R14 ;  /* 0x8000000a180a722b */ /* 0x000fe2000000000e */
[----:B------:R-:W-:-:S09]  /*19b0*/  IMAD.MOV.U32 R18, RZ, RZ, RZ ;  /* 0x000000ffff127224 */ /* 0x000fd200078e00ff */
[C---:B------:R-:W-:Y:S02]  /*19c0*/  FSETP.NEU.AND P0, PT, R11.reuse, RZ, PT ;  /* 0x000000ff0b00720b */ /* 0x040fe40003f0d000 */
[----:B------:R-:W-:-:S04]  /*19d0*/  LOP3.LUT R7, R11, 0x80000000, R9, 0x48, !PT ;  /* 0x800000000b077812 */ /* 0x000fc800078e4809 */
[----:B------:R-:W-:-:S07]  /*19e0*/  LOP3.LUT R19, R7, R19, RZ, 0xfc, !PT ;  /* 0x0000001307137212 */ /* 0x000fce00078efcff */
[----:B------:R-:W-:Y:S05]  /*19f0*/  @!P0 BRA `(.L_x_18) ;  /* 0x00000000007c8947 */ /* 0x000fea0003800000 */
[----:B------:R-:W-:Y:S01]  /*1a00*/  IADD3 R9, PT, PT, -R6, RZ, RZ ;  /* 0x000000ff06097210 */ /* 0x000fe20007ffe1ff */
[----:B------:R-:W-:Y:S01]  /*1a10*/  IMAD.MOV.U32 R8, RZ, RZ, RZ ;  /* 0x000000ffff087224 */ /* 0x000fe200078e00ff */
[----:B------:R-:W-:-:S05]  /*1a20*/  DMUL.RP R18, R24, R18 ;  /* 0x0000001218127228 */ /* 0x000fca0000008000 */
[----:B------:R-:W-:-:S05]  /*1a30*/  DFMA R8, R4, -R8, R24 ;  /* 0x800000080408722b */ /* 0x000fca0000000018 */
[----:B------:R-:W-:Y:S02]  /*1a40*/  LOP3.LUT R7, R19, R7, RZ, 0x3c, !PT ;  /* 0x0000000713077212 */ /* 0x000fe400078e3cff */
[----:B------:R-:W-:-:S04]  /*1a50*/  IADD3 R8, PT, PT, -R6, -0x43300000, RZ ;  /* 0xbcd0000006087810 */ /* 0x000fc80007ffe1ff */
[----:B------:R-:W-:-:S04]  /*1a60*/  FSETP.NEU.AND P0, PT, |R9|, R8, PT ;  /* 0x000000080900720b */ /* 0x000fc80003f0d200 */
[----:B------:R-:W-:Y:S02]  /*1a70*/  FSEL R4, R18, R4, !P0 ;  /* 0x0000000412047208 */ /* 0x000fe40004000000 */
[----:B------:R-:W-:Y:S01]  /*1a80*/  FSEL R5, R7, R5, !P0 ;  /* 0x0000000507057208 */ /* 0x000fe20004000000 */
[----:B------:R-:W-:Y:S06]  /*1a90*/  BRA `(.L_x_18) ;  /* 0x0000000000547947 */ /* 0x000fec0003800000 */
.L_x_17:
[----:B------:R-:W-:-:S14]  /*1aa0*/  DSETP.NAN.AND P0, PT, R6, R6, PT ;  /* 0x000000060600722a */ /* 0x000fdc0003f08000 */
[----:B------:R-:W-:Y:S05]  /*1ab0*/  @P0 BRA `(.L_x_19) ;  /* 0x0000000000440947 */ /* 0x000fea0003800000 */
[----:B------:R-:W-:-:S14]  /*1ac0*/  DSETP.NAN.AND P0, PT, R8, R8, PT ;  /* 0x000000080800722a */ /* 0x000fdc0003f08000 */
[----:B------:R-:W-:Y:S05]  /*1ad0*/  @P0 BRA `(.L_x_20) ;  /* 0x0000000000300947 */ /* 0x000fea0003800000 */
[----:B------:R-:W-:Y:S01]  /*1ae0*/  ISETP.NE.AND P0, PT, R26, R23, PT ;  /* 0x000000171a00720c */ /* 0x000fe20003f05270 */
[----:B------:R-:W-:Y:S02]  /*1af0*/  IMAD.MOV.U32 R4, RZ, RZ, 0x0 ;  /* 0x00000000ff047424 */ /* 0x000fe400078e00ff */
[----:B------:R-:W-:-:S10]  /*1b00*/  IMAD.MOV.U32 R5, RZ, RZ, -0x80000 ;  /* 0xfff80000ff057424 */ /* 0x000fd400078e00ff */
[----:B------:R-:W-:Y:S05]  /*1b10*/  @!P0 BRA `(.L_x_18) ;  /* 0x0000000000348947 */ /* 0x000fea0003800000 */
[----:B------:R-:W-:Y:S02]  /*1b20*/  ISETP.NE.AND P0, PT, R26, 0x7ff00000, PT ;  /* 0x7ff000001a00780c */ /* 0x000fe40003f05270 */
[----:B------:R-:W-:Y:S02]  /*1b30*/  LOP3.LUT R5, R7, 0x80000000, R9, 0x48, !PT ;  /* 0x8000000007057812 */ /* 0x000fe400078e4809 */
[----:B------:R-:W-:-:S13]  /*1b40*/  ISETP.EQ.OR P0, PT, R23, RZ, !P0 ;  /* 0x000000ff1700720c */ /* 0x000fda0004702670 */
[----:B------:R-:W-:Y:S01]  /*1b50*/  @P0 LOP3.LUT R6, R5, 0x7ff00000, RZ, 0xfc, !PT ;  /* 0x7ff0000005060812 */ /* 0x000fe200078efcff */
[----:B------:R-:W-:Y:S02]  /*1b60*/  @!P0 IMAD.MOV.U32 R4, RZ, RZ, RZ ;  /* 0x000000ffff048224 */ /* 0x000fe400078e00ff */
[----:B------:R-:W-:Y:S02]  /*1b70*/  @P0 IMAD.MOV.U32 R4, RZ, RZ, RZ ;  /* 0x000000ffff040224 */ /* 0x000fe400078e00ff */
[----:B------:R-:W-:Y:S01]  /*1b80*/  @P0 IMAD.MOV.U32 R5, RZ, RZ, R6 ;  /* 0x000000ffff050224 */ /* 0x000fe200078e0006 */
[----:B------:R-:W-:Y:S06]  /*1b90*/  BRA `(.L_x_18) ;  /* 0x0000000000147947 */ /* 0x000fec0003800000 */
.L_x_20:
[----:B------:R-:W-:Y:S02]  /*1ba0*/  LOP3.LUT R5, R9, 0x80000, RZ, 0xfc, !PT ;  /* 0x0008000009057812 */ /* 0x000fe400078efcff */
[----:B------:R-:W-:Y:S01]  /*1bb0*/  MOV R4, R8 ;  /* 0x0000000800047202 */ /* 0x000fe20000000f00 */
[----:B------:R-:W-:Y:S06]  /*1bc0*/  BRA `(.L_x_18) ;  /* 0x0000000000087947 */ /* 0x000fec0003800000 */
.L_x_19:
[----:B------:R-:W-:Y:S01]  /*1bd0*/  LOP3.LUT R5, R7, 0x80000, RZ, 0xfc, !PT ;  /* 0x0008000007057812 */ /* 0x000fe200078efcff */
[----:B------:R-:W-:-:S07]  /*1be0*/  IMAD.MOV.U32 R4, RZ, RZ, R6 ;  /* 0x000000ffff047224 */ /* 0x000fce00078e0006 */
.L_x_18:
[----:B------:R-:W-:Y:S05]  /*1bf0*/  BSYNC.RECONVERGENT B2 ;  /* 0x0000000000027941 */ /* 0x000fea0003800200 */
.L_x_16:
[----:B------:R-:W-:Y:S02]  /*1c00*/  IMAD.MOV.U32 R6, RZ, RZ, R4 ;  /* 0x000000ffff067224 */ /* 0x000fe400078e0004 */
[----:B------:R-:W-:Y:S02]  /*1c10*/  IMAD.MOV.U32 R7, RZ, RZ, R5 ;  /* 0x000000ffff077224 */ /* 0x000fe400078e0005 */
[----:B------:R-:W-:Y:S02]  /*1c20*/  IMAD.MOV.U32 R4, RZ, RZ, R0 ;  /* 0x000000ffff047224 */ /* 0x000fe400078e0000 */
[----:B------:R-:W-:-:S04]  /*1c30*/  IMAD.MOV.U32 R5, RZ, RZ, 0x0 ;  /* 0x00000000ff057424 */ /* 0x000fc800078e00ff */
[----:B------:R-:W-:Y:S05]  /*1c40*/  RET.REL.NODEC R4 `(_Z10test_finalv) ;  /* 0xffffffe004ec7950 */ /* 0x000fea0003c3ffff */
.L_x_21:
[----:B------:R-:W-:-:S00]  /*1c50*/  BRA `(.L_x_21) ;  /* 0xfffffffc00fc7947 */ /* 0x000fc0000383ffff */
[----:B------:R-:W-:-:S00]  /*1c60*/  NOP ;  /* 0x0000000000007918 */ /* 0x000fc00000000000 */
        /* <DEDUP_REMOVED lines=9> */
.L_x_41:


//--------------------- .text._Z4testv            --------------------------
	.section	.text._Z4testv,"ax",@progbits
	.align	128
        .global         _Z4testv
        .type           _Z4testv,@function
        .size           _Z4testv,(.L_x_42 - _Z4testv)
        .other          _Z4testv,@"STO_CUDA_ENTRY STV_DEFAULT"
_Z4testv:
.text._Z4testv:
[----:B------:R-:W0:Y:S01]  /*0000*/  LDC R1, c[0x0][0x37c] ;  /* 0x0000df00ff017b82 */ /* 0x000e220000000800 */
[----:B------:R-:W1:Y:S01]  /*0010*/  LDCU UR4, c[0x0][0x2f8] ;  /* 0x00005f00ff0477ac */ /* 0x000e620008000800 */
[----:B0-----:R-:W-:Y:S02]  /*0020*/  VIADD R1, R1, 0xffffffb8 ;  /* 0xffffffb801017836 */ /* 0x001fe40000000000 */
[----:B------:R-:W-:Y:S01]  /*0030*/  IMAD.MOV.U32 R3, RZ, RZ, -0x3d380000 ;  /* 0xc2c80000ff037424 */ /* 0x000fe200078e00ff */
[----:B------:R-:W0:Y:S02]  /*0040*/  LDCU UR5, c[0x0][0x2fc] ;  /* 0x00005f80ff0577ac */ /* 0x000e240008000800 */
[----:B-1----:R-:W-:-:S05]  /*0050*/  IADD3 R18, P0, PT, R1, UR4, RZ ;  /* 0x0000000401127c10 */ /* 0x002fca000ff1e0ff */
[----:B0-----:R-:W-:-:S08]  /*0060*/  IMAD.X R2, RZ, RZ, UR5, P0 ;  /* 0x00000005ff027e24 */ /* 0x001fd000080e06ff */
.L_x_34:
[----:B------:R-:W0:Y:S01]  /*0070*/  F2F.F64.F32 R16, R3 ;  /* 0x0000000300107310 */ /* 0x000e220000201800 */
[----:B------:R-:W-:Y:S01]  /*0080*/  IMAD.MOV.U32 R6, RZ, RZ, 0x652b82fe ;  /* 0x652b82feff067424 */ /* 0x000fe200078e00ff */
[----:B------:R-:W-:Y:S01]  /*0090*/  MOV R5, 0x3fe62e42 ;  /* 0x3fe62e4200057802 */ /* 0x000fe20000000f00 */
[----:B------:R-:W-:Y:S01]  /*00a0*/  IMAD.MOV.U32 R7, RZ, RZ, 0x3ff71547 ;  /* 0x3ff71547ff077424 */ /* 0x000fe200078e00ff */
[----:B------:R-:W-:Y:S01]  /*00b0*/  UMOV UR4, 0x3b39803f ;  /* 0x3b39803f00047882 */ /* 0x000fe20000000000 */
[----:B------:R-:W-:Y:S01]  /*00c0*/  IMAD.MOV.U32 R4, RZ, RZ, -0x105c611 ;  /* 0xfefa39efff047424 */ /* 0x000fe200078e00ff */
[----:B------:R-:W-:Y:S01]  /*00d0*/  UMOV UR5, 0x3c7abc9e ;  /* 0x3c7abc9e00057882 */ /* 0x000fe20000000000 */
[----:B------:R-:W-:Y:S02]  /*00e0*/  BSSY.RECONVERGENT B0, `(.L_x_22) ;  /* 0x0000035000007945 */ /* 0x000fe40003800200 */
[----:B0-----:R-:W-:Y:S01]  /*00f0*/  DFMA R6, R16, R6, 6.75539944105574400000e+15 ;  /* 0x433800001006742b */ /* 0x001fe20000000006 */
[----:B------:R-:W-:-:S07]  /*0100*/  FSETP.GEU.AND P0, PT, |R17|, 4.1917929649353027344, PT ;  /* 0x4086232b1100780b */ /* 0x000fce0003f0e200 */
[----:B------:R-:W-:-:S08]  /*0110*/  DADD R8, R6, -6.75539944105574400000e+15 ;  /* 0xc338000006087429 */ /* 0x000fd00000000000 */
[----:B------:R-:W-:-:S08]  /*0120*/  DFMA R10, R8, -R4, R16 ;  /* 0x80000004080a722b */ /* 0x000fd00000000010 */
[----:B------:R-:W-:Y:S01]  /*0130*/  DFMA R8, R8, -UR4, R10 ;  /* 0x8000000408087c2b */ /* 0x000fe2000800000a */
[----:B------:R-:W-:Y:S01]  /*0140*/  UMOV UR4, 0x69ce2bdf ;  /* 0x69ce2bdf00047882 */ /* 0x000fe20000000000 */
[----:B------:R-:W-:Y:S01]  /*0150*/  IMAD.MOV.U32 R10, RZ, RZ, -0x35dec16 ;  /* 0xfca213eaff0a7424 */ /* 0x000fe200078e00ff */
[----:B------:R-:W-:Y:S01]  /*0160*/  UMOV UR5, 0x3e5ade15 ;  /* 0x3e5ade1500057882 */ /* 0x000fe20000000000 */
[----:B------:R-:W-:-:S06]  /*0170*/  IMAD.MOV.U32 R11, RZ, RZ, 0x3e928af3 ;  /* 0x3e928af3ff0b7424 */ /* 0x000fcc00078e00ff */
        /* <DEDUP_REMOVED lines=35> */
[----:B------:R-:W-:Y:S01]  /*03b0*/  FSEL R12, R8, RZ, P0 ;  /* 0x000000ff080c7208 */ /* 0x000fe20000000000 */
[----:B------:R-:W-:Y:S01]  /*03c0*/  @!P1 IMAD.MOV.U32 R8, RZ, RZ, RZ ;  /* 0x000000ffff089224 */ /* 0x000fe200078e00ff */
[----:B------:R-:W-:-:S05]  /*03d0*/  @!P1 SHF.R.S32.HI R7, RZ, 0x1, R0 ;  /* 0x00000001ff079819 */ /* 0x000fca0000011400 */
[----:B------:R-:W-:Y:S01]  /*03e0*/  @!P1 IMAD.IADD R6, R6, 0x1, -R7 ;  /* 0x0000000106069824 */ /* 0x000fe200078e0a07 */
[----:B------:R-:W-:-:S04]  /*03f0*/  @!P1 LEA R7, R7, R11, 0x14 ;  /* 0x0000000b07079211 */ /* 0x000fc800078ea0ff */
[----:B------:R-:W-:Y:S01]  /*0400*/  @!P1 LEA R9, R6, 0x3ff00000, 0x14 ;  /* 0x3ff0000006099811 */ /* 0x000fe200078ea0ff */
[----:B------:R-:W-:-:S06]  /*0410*/  @!P1 IMAD.MOV.U32 R6, RZ, RZ, R10 ;  /* 0x000000ffff069224 */ /* 0x000fcc00078e000a */
[----:B------:R-:W-:-:S11]  /*0420*/  @!P1 DMUL R12, R6, R8 ;  /* 0x00000008060c9228 */ /* 0x000fd60000000000 */
.L_x_23:
[----:B------:R-:W-:Y:S05]  /*0430*/  BSYNC.RECONVERGENT B0 ;  /* 0x0000000000007941 */ /* 0x000fea0003800200 */
.L_x_22:
        /* <DEDUP_REMOVED lines=23> */
[----:B------:R-:W-:Y:S05]  /*05b0*/  CALL.REL.NOINC `($__internal_1_$__cuda_sm20_div_rn_f64_full) ;  /* 0x0000001000407944 */ /* 0x000fea0003c00000 */
[----:B------:R-:W-:Y:S01]  /*05c0*/  MOV R4, R6 ;  /* 0x0000000600047202 */ /* 0x000fe20000000f00 */
[----:B------:R-:W-:-:S07]  /*05d0*/  IMAD.MOV.U32 R5, RZ, RZ, R7 ;  /* 0x000000ffff057224 */ /* 0x000fce00078e0007 */
.L_x_27:
[----:B------:R-:W-:Y:S05]  /*05e0*/  BSYNC.RECONVERGENT B1 ;  /* 0x0000000000017941 */ /* 0x000fea0003800200 */
.L_x_26:
[----:B------:R-:W-:Y:S01]  /*05f0*/  DMUL R6, R4, -R12 ;  /* 0x8000000c04067228 */ /* 0x000fe20000000000 */
[----:B------:R-:W-:Y:S01]  /*0600*/  IMAD.MOV.U32 R10, RZ, RZ, -0x314d23bc ;  /* 0xceb2dc44ff0a7424 */ /* 0x000fe200078e00ff */
[----:B------:R-:W-:Y:S01]  /*0610*/  UMOV UR4, 0x2fbe14b5 ;  /* 0x2fbe14b500047882 */ /* 0x000fe20000000000 */
[----:B------:R-:W-:Y:S01]  /*0620*/  IMAD.MOV.U32 R11, RZ, RZ, 0x3ed087ff ;  /* 0x3ed087ffff0b7424 */ /* 0x000fe200078e00ff */
        /* <DEDUP_REMOVED lines=26> */
.L_x_25:
[----:B------:R-:W-:-:S10]  /*07d0*/  DADD R6, R12, 1 ;  /* 0x3ff000000c067429 */ /* 0x000fd40000000000 */
[----:B------:R-:W-:Y:S01]  /*07e0*/  ISETP.GT.AND P0, PT, R7, 0xfffff, PT ;  /* 0x000fffff0700780c */ /* 0x000fe20003f04270 */
[----:B------:R-:W-:Y:S02]  /*07f0*/  IMAD.MOV.U32 R8, RZ, RZ, R6 ;  /* 0x000000ffff087224 */ /* 0x000fe400078e0006 */
[----:B------:R-:W-:-:S10]  /*0800*/  IMAD.MOV.U32 R9, RZ, RZ, R7 ;  /* 0x000000ffff097224 */ /* 0x000fd400078e0007 */
[----:B------:R-:W-:-:S10]  /*0810*/  @!P0 DMUL R8, R8, 1.80143985094819840000e+16 ;  /* 0x4350000008088828 */ /* 0x000fd40000000000 */
[----:B------:R-:W-:Y:S01]  /*0820*/  @!P0 MOV R7, R9 ;  /* 0x0000000900078202 */ /* 0x000fe20000000f00 */
[----:B------:R-:W-:-:S04]  /*0830*/  @!P0 IMAD.MOV.U32 R6, RZ, RZ, R8 ;  /* 0x000000ffff068224 */ /* 0x000fc800078e0008 */
        /* <DEDUP_REMOVED lines=14> */
[----:B------:R-:W-:Y:S01]  /*0920*/  UMOV UR6, 0x80000000 ;  /* 0x8000000000067882 */ /* 0x000fe20000000000 */
[----:B------:R-:W-:Y:S01]  /*0930*/  LEA.HI R0, R7, R0, RZ, 0xc ;  /* 0x0000000007007211 */ /* 0x000fe200078f60ff */
[----:B------:R-:W-:Y:S01]  /*0940*/  UMOV UR7, 0x43300000 ;  /* 0x4330000000077882 */ /* 0x000fe20000000000 */
[----:B------:R-:W-:-:S09]  /*0950*/  MOV R25, 0x43300000 ;  /* 0x4330000000197802 */ /* 0x000fd20000000f00 */
[----:B------:R-:W-:Y:S01]  /*0960*/  @P0 IADD3 R11, PT, PT, R9, -0x100000, RZ ;  /* 0xfff00000090b0810 */ /* 0x000fe20007ffe0ff */
[----:B------:R-:W-:-:S04]  /*0970*/  @P0 VIADD R0, R0, 0x1 ;  /* 0x0000000100000836 */ /* 0x000fc80000000000 */
        /* <DEDUP_REMOVED lines=48> */
.L_x_29:
[----:B------:R-:W-:Y:S01]  /*0c80*/  IMAD.MOV.U32 R4, RZ, RZ, 0x0 ;  /* 0x00000000ff047424 */ /* 0x000fe200078e00ff */
[----:B------:R-:W-:Y:S01]  /*0c90*/  LOP3.LUT P0, RZ, R9, 0x7fffffff, RZ, 0xc0, !PT ;  /* 0x7fffffff09ff7812 */ /* 0x000fe2000780c0ff */
[----:B------:R-:W-:-:S06]  /*0ca0*/  IMAD.MOV.U32 R5, RZ, RZ, 0x7ff00000 ;  /* 0x7ff00000ff057424 */ /* 0x000fcc00078e00ff */
[----:B------:R-:W-:-:S10]  /*0cb0*/  DFMA R4, R8, R4, +INF ;  /* 0x7ff000000804742b */ /* 0x000fd40000000004 */
[----:B------:R-:W-:Y:S02]  /*0cc0*/  FSEL R8, R4, RZ, P0 ;  /* 0x000000ff04087208 */ /* 0x000fe40000000000 */
[----:B------:R-:W-:-:S07]  /*0cd0*/  FSEL R9, R5, -QNAN , P0 ;  /* 0xfff0000005097808 */ /* 0x000fce0000000000 */
.L_x_28:
[----:B------:R-:W-:Y:S05]  /*0ce0*/  BSYNC.RECONVERGENT B0 ;  /* 0x0000000000007941 */ /* 0x000fea0003800200 */
.L_x_24:
        /* <DEDUP_REMOVED lines=64> */
.L_x_31:
        /* <DEDUP_REMOVED lines=35> */
.L_x_32:
[----:B------:R-:W-:Y:S05]  /*1320*/  BSYNC.RECONVERGENT B0 ;  /* 0x0000000000007941 */ /* 0x000fea0003800200 */
.L_x_30:
[C---:B------:R-:W-:Y:S01]  /*1330*/  FMUL R6, R3.reuse, 1.4426950216293334961 ;  /* 0x3fb8aa3b03067820 */ /* 0x040fe20000400000 */
[----:B------:R-:W-:Y:S01]  /*1340*/  FMUL R20, R3, 16777216 ;  /* 0x4b80000003147820 */ /* 0x000fe20000400000 */
[----:B------:R-:W-:Y:S01]  /*1350*/  DMUL R10, R16, R8 ;  /* 0x00000008100a7228 */ /* 0x000fe20000000000 */
[----:B------:R-:W-:Y:S01]  /*1360*/  STL.64 [R1], R16 ;  /* 0x0000001001007387 */ /* 0x000fe20000100a00 */
[----:B------:R-:W0:Y:S01]  /*1370*/  LDCU.64 UR4, c[0x4][0x8] ;  /* 0x01000100ff0477ac */ /* 0x000e220008000a00 */
[C---:B------:R-:W-:Y:S02]  /*1380*/  FSETP.GEU.AND P0, PT, R6.reuse, -126, PT ;  /* 0xc2fc00000600780b */ /* 0x040fe40003f0e000 */
[----:B------:R-:W-:Y:S01]  /*1390*/  STL.64 [R1+0x28], RZ ;  /* 0x000028ff01007387 */ /* 0x000fe20000100a00 */
[----:B------:R-:W1:Y:S10]  /*13a0*/  F2F.F32.F64 R0, R10 ;  /* 0x0000000a00007310 */ /* 0x000e740000301000 */
[----:B------:R-:W-:-:S04]  /*13b0*/  @!P0 FMUL R6, R6, 0.5 ;  /* 0x3f00000006068820 */ /* 0x000fc80000400000 */
[----:B------:R-:W2:Y:S02]  /*13c0*/  MUFU.EX2 R12, R6 ;  /* 0x00000006000c7308 */ /* 0x000ea40000000800 */
[----:B--2---:R-:W-:-:S04]  /*13d0*/  @!P0 FMUL R12, R12, R12 ;  /* 0x0000000c0c0c8220 */ /* 0x004fc80000400000 */
[C---:B------:R-:W-:Y:S01]  /*13e0*/  FADD R5, R12.reuse, R12 ;  /* 0x0000000c0c057221 */ /* 0x040fe20000000000 */
[----:B------:R-:W-:-:S03]  /*13f0*/  FMUL R15, R12, R3 ;  /* 0x000000030c0f7220 */ /* 0x000fc60000400000 */
[----:B------:R-:W-:Y:S01]  /*1400*/  FFMA R13, R12, R12, R5 ;  /* 0x0000000c0c0d7223 */ /* 0x000fe20000000005 */
[----:B-1----:R-:W-:Y:S01]  /*1410*/  FADD R8, R0, -R15 ;  /* 0x8000000f00087221 */ /* 0x002fe20000000000 */
[----:B------:R-:W1:Y:S02]  /*1420*/  F2F.F64.F32 R6, R15 ;  /* 0x0000000f00067310 */ /* 0x000e640000201800 */
[----:B------:R-:W-:-:S05]  /*1430*/  FADD R14, R13, 2 ;  /* 0x400000000d0e7421 */ /* 0x000fca0000000000 */
[C---:B------:R-:W-:Y:S01]  /*1440*/  FSETP.GEU.AND P0, PT, |R14|.reuse, 1.175494350822287508e-38, PT ;  /* 0x008000000e00780b */ /* 0x040fe20003f0e200 */
[----:B------:R-:W2:Y:S01]  /*1450*/  F2F.F64.F32 R8, |R8| ;  /* 0x4000000800087310 */ /* 0x000ea20000201800 */
[----:B-1----:R1:W-:Y:S07]  /*1460*/  STL.64 [R1+0x10], R6 ;  /* 0x0000100601007387 */ /* 0x0023ee0000100a00 */
[----:B------:R-:W3:Y:S04]  /*1470*/  F2F.F64.F32 R4, R0 ;  /* 0x0000000000047310 */ /* 0x000ee80000201800 */
[----:B------:R-:W-:Y:S01]  /*1480*/  @!P0 FMUL R14, R14, 16777216 ;  /* 0x4b8000000e0e8820 */ /* 0x000fe20000400000 */
[----:B------:R-:W-:Y:S01]  /*1490*/  @!P0 FMUL R13, R13, 16777216 ;  /* 0x4b8000000d0d8820 */ /* 0x000fe20000400000 */
[----:B--2---:R-:W-:Y:S04]  /*14a0*/  STL.64 [R1+0x30], R8 ;  /* 0x0000300801007387 */ /* 0x004fe80000100a00 */
[----:B------:R-:W2:Y:S01]  /*14b0*/  MUFU.RCP R14, R14 ;  /* 0x0000000e000e7308 */ /* 0x000ea20000001000 */
[----:B-1----:R-:W-:-:S02]  /*14c0*/  IMAD.MOV.U32 R6, RZ, RZ, R18 ;  /* 0x000000ffff067224 */ /* 0x002fc400078e0012 */
[----:B------:R-:W-:Y:S01]  /*14d0*/  IMAD.MOV.U32 R7, RZ, RZ, R2 ;  /* 0x000000ffff077224 */ /* 0x000fe200078e0002 */
[----:B---3--:R0:W-:Y:S01]  /*14e0*/  STL.64 [R1+0x8], R4 ;  /* 0x0000080401007387 */ /* 0x0081e20000100a00 */
[----:B--2---:R-:W-:Y:S01]  /*14f0*/  FMUL R12, R14, R13 ;  /* 0x0000000d0e0c7220 */ /* 0x004fe20000400000 */
[-C--:B------:R-:W-:Y:S01]  /*1500*/  FSEL R13, R20, R3.reuse, !P0 ;  /* 0x00000003140d7208 */ /* 0x080fe20004000000 */
[----:B0-----:R-:W-:Y:S01]  /*1510*/  IMAD.U32 R4, RZ, RZ, UR4 ;  /* 0x00000004ff047e24 */ /* 0x001fe2000f8e00ff */
[----:B------:R-:W-:Y:S01]  /*1520*/  MOV R5, UR5 ;  /* 0x0000000500057c02 */ /* 0x000fe20008000f00 */
[----:B------:R-:W-:Y:S02]  /*1530*/  FMUL R19, R12, R3 ;  /* 0x000000030c137220 */ /* 0x000fe40000400000 */
[----:B------:R-:W-:Y:S02]  /*1540*/  FMUL R13, R14, R13 ;  /* 0x0000000d0e0d7220 */ /* 0x000fe40000400000 */
[----:B------:R-:W-:Y:S01]  /*1550*/  FADD R12, R0, -R19 ;  /* 0x80000013000c7221 */ /* 0x000fe20000000000 */
[----:B------:R-:W0:Y:S01]  /*1560*/  F2F.F64.F32 R10, R19 ;  /* 0x00000013000a7310 */ /* 0x000e220000201800 */
[----:B------:R-:W-:-:S04]  /*1570*/  FADD R14, R13, R13 ;  /* 0x0000000d0d0e7221 */ /* 0x000fc80000000000 */
[----:B------:R-:W-:-:S03]  /*1580*/  FADD R3, -R14, R3 ;  /* 0x000000030e037221 */ /* 0x000fc60000000100 */
[----:B------:R-:W1:Y:S01]  /*1590*/  F2F.F64.F32 R12, |R12| ;  /* 0x4000000c000c7310 */ /* 0x000e620000201800 */
[----:B------:R-:W-:Y:S01]  /*15a0*/  FADD R20, R0, -R3 ;  /* 0x8000000300147221 */ /* 0x000fe20000000000 */
[----:B------:R-:W-:-:S04]  /*15b0*/  MOV R0, 0x0 ;  /* 0x0000000000007802 */ /* 0x000fc80000000f00 */
[----:B------:R2:W3:Y:S01]  /*15c0*/  LDC.64 R22, c[0x4][R0] ;  /* 0x0100000000167b82 */ /* 0x0004e20000000a00 */
[----:B0-----:R2:W-:Y:S01]  /*15d0*/  STL.64 [R1+0x18], R10 ;  /* 0x0000180a01007387 */ /* 0x0015e20000100a00 */
[----:B------:R-:W0:Y:S03]  /*15e0*/  F2F.F64.F32 R14, R3 ;  /* 0x00000003000e7310 */ /* 0x000e260000201800 */
[----:B-1----:R2:W-:Y:S05]  /*15f0*/  STL.64 [R1+0x38], R12 ;  /* 0x0000380c01007387 */ /* 0x0025ea0000100a00 */
[----:B------:R-:W1:Y:S01]  /*1600*/  F2F.F64.F32 R20, |R20| ;  /* 0x4000001400147310 */ /* 0x000e620000201800 */
[----:B0-----:R2:W-:Y:S04]  /*1610*/  STL.64 [R1+0x20], R14 ;  /* 0x0000200e01007387 */ /* 0x0015e80000100a00 */
[----:B-1----:R2:W-:Y:S02]  /*1620*/  STL.64 [R1+0x40], R20 ;  /* 0x0000401401007387 */ /* 0x0025e40000100a00 */
[----:B--2---:R-:W-:-:S07]  /*1630*/  LEPC R20, `(.L_x_33) ;  /* 0x000000001014794e */ /* 0x004fce0000000000 */
[----:B---3--:R-:W-:Y:S05]  /*1640*/  CALL.ABS.NOINC R22 ;  /* 0x0000000016007343 */ /* 0x008fea0003c00000 */
.L_x_33:
[----:B------:R-:W-:Y:S01]  /*1650*/  UMOV UR4, 0x9999999a ;  /* 0x9999999a00047882 */ /* 0x000fe20000000000 */
[----:B------:R-:W-:Y:S02]  /*1660*/  UMOV UR5, 0x3fb99999 ;  /* 0x3fb9999900057882 */ /* 0x000fe40000000000 */
[----:B------:R-:W-:-:S06]  /*1670*/  DADD R16, R16, UR4 ;  /* 0x0000000410107e29 */ /* 0x000fcc0008000000 */
[----:B------:R-:W0:Y:S02]  /*1680*/  F2F.F32.F64 R3, R16 ;  /* 0x0000001000037310 */ /* 0x000e240000301000 */
[----:B0-----:R-:W-:-:S13]  /*1690*/  FSETP.GEU.AND P0, PT, R3, 100, PT ;  /* 0x42c800000300780b */ /* 0x001fda0003f0e000 */
[----:B------:R-:W-:Y:S05]  /*16a0*/  @!P0 BRA `(.L_x_34) ;  /* 0xffffffe800708947 */ /* 0x000fea000383ffff */
[----:B------:R-:W-:Y:S05]  /*16b0*/  EXIT ;  /* 0x000000000000794d */ /* 0x000fea0003800000 */
        .weak           $__internal_1_$__cuda_sm20_div_rn_f64_full
        .type           $__internal_1_$__cuda_sm20_div_rn_f64_full,@function
        .size           $__internal_1_$__cuda_sm20_div_rn_f64_full,(.L_x_42 - $__internal_1_$__cuda_sm20_div_rn_f64_full)
$__internal_1_$__cuda_sm20_div_rn_f64_full:
        /* <DEDUP_REMOVED lines=8> */
[----:B------:R-:W-:-:S03]  /*1740*/  LOP3.LUT R19, R9, 0x7ff00000, RZ, 0xc0, !PT ;  /* 0x7ff0000009137812 */ /* 0x000fc600078ec0ff */
[----:B------:R-:W-:Y:S01]  /*1750*/  @!P0 DMUL R10, R8, 8.98846567431157953865e+307 ;  /* 0x7fe00000080a8828 */ /* 0x000fe20000000000 */
[C---:B------:R-:W-:Y:S01]  /*1760*/  ISETP.GE.U32.AND P1, PT, R4.reuse, R19, PT ;  /* 0x000000130400720c */ /* 0x040fe20003f26070 */
[----:B------:R-:W-:Y:S02]  /*1770*/  IMAD.MOV.U32 R26, RZ, RZ, R4 ;  /* 0x000000ffff1a7224 */ /* 0x000fe400078e0004 */
        /* <DEDUP_REMOVED lines=13> */
[----:B------:R-:W-:Y:S02]  /*1850*/  SEL R15, R5, 0x63400000, !P1 ;  /* 0x63400000050f7807 */ /* 0x000fe40004800000 */
[----:B------:R-:W-:Y:S02]  /*1860*/  MOV R14, R6 ;  /* 0x00000006000e7202 */ /* 0x000fe40000000f00 */
        /* <DEDUP_REMOVED lines=18> */
[----:B------:R-:W-:-:S05]  /*1990*/  IMAD.IADD R6, R6, 0x1, -R5 ;  /* 0x0000000106067824 */ /* 0x000fca00078e0a05 */
[----:B------:R-:W-:-:S06]  /*19a0*/  IADD3 R21, PT, PT, R6, 0x7fe00000, RZ ;  /* 0x7fe0000006157810 */ /* 0x000fcc0007ffe0ff */
        /* <DEDUP_REMOVED lines=9> */
[----:B------:R-:W-:Y:S01]  /*1a40*/  IMAD.MOV R9, RZ, RZ, -R6 ;  /* 0x000000ffff097224 */ /* 0x000fe200078e0a06 */
[----:B------:R-:W-:Y:S01]  /*1a50*/  DMUL.RP R20, R24, R20 ;  /* 0x0000001418147228 */ /* 0x000fe20000008000 */
[----:B------:R-:W-:-:S06]  /*1a60*/  IMAD.MOV.U32 R8, RZ, RZ, RZ ;  /* 0x000000ffff087224 */ /* 0x000fcc00078e00ff */
[----:B------:R-:W-:-:S03]  /*1a70*/  DFMA R8, R4, -R8, R24 ;  /* 0x800000080408722b */ /* 0x000fc60000000018 */
[----:B------:R-:W-:-:S03]  /*1a80*/  LOP3.LUT R7, R21, R7, RZ, 0x3c, !PT ;  /* 0x0000000715077212 */ /* 0x000fc600078e3cff */
[----:B------:R-:W-:-:S04]  /*1a90*/  IADD3 R8, PT, PT, -R6, -0x43300000, RZ ;  /* 0xbcd0000006087810 */ /* 0x000fc80007ffe1ff */
[----:B------:R-:W-:-:S04]  /*1aa0*/  FSETP.NEU.AND P0, PT, |R9|, R8, PT ;  /* 0x000000080900720b */ /* 0x000fc80003f0d200 */
[----:B------:R-:W-:Y:S02]  /*1ab0*/  FSEL R4, R20, R4, !P0 ;  /* 0x0000000414047208 */ /* 0x000fe40004000000 */
[----:B------:R-:W-:Y:S01]  /*1ac0*/  FSEL R5, R7, R5, !P0 ;  /* 0x0000000507057208 */ /* 0x000fe20004000000 */
[----:B------:R-:W-:Y:S06]  /*1ad0*/  BRA `(.L_x_37) ;  /* 0x0000000000547947 */ /* 0x000fec0003800000 */
.L_x_36:
[----:B------:R-:W-:-:S14]  /*1ae0*/  DSETP.NAN.AND P0, PT, R6, R6, PT ;  /* 0x000000060600722a */ /* 0x000fdc0003f08000 */
[----:B------:R-:W-:Y:S05]  /*1af0*/  @P0 BRA `(.L_x_38) ;  /* 0x0000000000440947 */ /* 0x000fea0003800000 */
[----:B------:R-:W-:-:S14]  /*1b00*/  DSETP.NAN.AND P0, PT, R8, R8, PT ;  /* 0x000000080800722a */ /* 0x000fdc0003f08000 */
[----:B------:R-:W-:Y:S05]  /*1b10*/  @P0 BRA `(.L_x_39) ;  /* 0x0000000000300947 */ /* 0x000fea0003800000 */
[----:B------:R-:W-:Y:S01]  /*1b20*/  ISETP.NE.AND P0, PT, R26, R19, PT ;  /* 0x000000131a00720c */ /* 0x000fe20003f05270 */
[----:B------:R-:W-:Y:S01]  /*1b30*/  IMAD.MOV.U32 R4, RZ, RZ, 0x0 ;  /* 0x00000000ff047424 */ /* 0x000fe200078e00ff */
[----:B------:R-:W-:-:S11]  /*1b40*/  MOV R5, 0xfff80000 ;  /* 0xfff8000000057802 */ /* 0x000fd60000000f00 */
        /* <DEDUP_REMOVED lines=9> */
.L_x_39:
[----:B------:R-:W-:Y:S01]  /*1be0*/  LOP3.LUT R5, R9, 0x80000, RZ, 0xfc, !PT ;  /* 0x0008000009057812 */ /* 0x000fe200078efcff */
[----:B------:R-:W-:Y:S01]  /*1bf0*/  IMAD.MOV.U32 R4, RZ, RZ, R8 ;  /* 0x000000ffff047224 */ /* 0x000fe200078e0008 */
[----:B------:R-:W-:Y:S06]  /*1c00*/  BRA `(.L_x_37) ;  /* 0x0000000000087947 */ /* 0x000fec0003800000 */
.L_x_38:
[----:B------:R-:W-:Y:S01]  /*1c10*/  LOP3.LUT R5, R7, 0x80000, RZ, 0xfc, !PT ;  /* 0x0008000007057812 */ /* 0x000fe200078efcff */
[----:B------:R-:W-:-:S07]  /*1c20*/  IMAD.MOV.U32 R4, RZ, RZ, R6 ;  /* 0x000000ffff047224 */ /* 0x000fce00078e0006 */
.L_x_37:
[----:B------:R-:W-:Y:S05]  /*1c30*/  BSYNC.RECONVERGENT B2 ;  /* 0x0000000000027941 */ /* 0x000fea0003800200 */
.L_x_35:
[----:B------:R-:W-:Y:S01]  /*1c40*/  MOV R6, R4 ;  /* 0x0000000400067202 */ /* 0x000fe20000000f00 */
[----:B------:R-:W-:Y:S02]  /*1c50*/  IMAD.MOV.U32 R7, RZ, RZ, R5 ;  /* 0x000000ffff077224 */ /* 0x000fe400078e0005 */
[----:B------:R-:W-:Y:S02]  /*1c60*/  IMAD.MOV.U32 R4, RZ, RZ, R0 ;  /* 0x000000ffff047224 */ /* 0x000fe400078e0000 */
[----:B------:R-:W-:-:S04]  /*1c70*/  IMAD.MOV.U32 R5, RZ, RZ, 0x0 ;  /* 0x00000000ff057424 */ /* 0x000fc800078e00ff */
[----:B------:R-:W-:Y:S05]  /*1c80*/  RET.REL.NODEC R4 `(_Z4testv) ;  /* 0xffffffe004dc7950 */ /* 0x000fea0003c3ffff */
.L_x_40:
        /* <DEDUP_REMOVED lines=15> */
.L_x_42:


//--------------------- .nv.global.init           --------------------------
	.section	.nv.global.init,"aw",@progbits
.nv.global.init:
	.type		$str$1,@object
	.size		$str$1,($str - $str$1)
$str$1:
        /*0000*/ 	.byte	0x5b, 0x78, 0x3d, 0x25, 0x66, 0x5d, 0x20, 0x25, 0x2e, 0x37, 0x65, 0x20, 0x25, 0x2e, 0x37, 0x65
        /*0010*/ 	.byte	0x20, 0x28, 0x65, 0x72, 0x72, 0x3d, 0x25, 0x2e, 0x38, 0x65, 0x29, 0x0a, 0x00
	.type		$str,@object
	.size		$str,(.L_0 - $str)
$str:
        /*001d*/ 	.byte	0x5b, 0x78, 0x3d, 0x25, 0x66, 0x5d, 0x20, 0x25, 0x2e, 0x37, 0x65, 0x20, 0x25, 0x2e, 0x37, 0x65
        /*002d*/ 	.byte	0x20, 0x25, 0x2e, 0x37, 0x65, 0x20, 0x25, 0x2e, 0x37, 0x65, 0x20, 0x28, 0x25, 0x2e, 0x37, 0x65
        /*003d*/ 	.byte	0x2c, 0x20, 0x25, 0x2e, 0x37, 0x65, 0x2c, 0x20, 0x25, 0x2e, 0x37, 0x65, 0x2c, 0x20, 0x25, 0x2e
        /*004d*/ 	.byte	0x37, 0x65, 0x29, 0x0a, 0x00
.L_0:


//--------------------- .nv.shared.reserved.0     --------------------------
	.section	.nv.shared.reserved.0,"aw",@nobits
	.weak		__nv_reservedSMEM_offset_0_alias
	.size		__nv_reservedSMEM_offset_0_alias, 0, 64
	.other		__nv_reservedSMEM_offset_0_alias,@"STO_CUDA_RESERVED_SHARED STV_DEFAULT"
__nv_reservedSMEM_offset_0_alias:
	.zero		0
	.zero		64


//--------------------- .nv.constant0._Z10test_finalv --------------------------
	.section	.nv.constant0._Z10test_finalv,"a",@progbits
	.sectionflags	@""
	.align	4
.nv.constant0._Z10test_finalv:
	.zero		896


//--------------------- .nv.constant0._Z4testv    --------------------------
	.section	.nv.constant0._Z4testv,"a",@progbits
	.sectionflags	@""
	.align	4
.nv.constant0._Z4testv:
	.zero		896


//--------------------- SYMBOLS --------------------------

	.type		.nv.reservedSmem.offset0,@object
	.size		.nv.reservedSmem.offset0,0x4
	.type		vprintf,@function
